	.headerflags	@"EF_CUDA_TEXMODE_UNIFIED EF_CUDA_64BIT_ADDRESS EF_CUDA_ACCELERATORS EF_CUDA_SM90 EF_CUDA_VIRTUAL_SM(EF_CUDA_SM90)"
	.elftype	@"ET_EXEC"


//--------------------- .nv.info                  --------------------------
	.section	.nv.info,"",@"SHT_CUDA_INFO"
	.align	4


	//----- nvinfo : EIATTR_REGCOUNT
	.align		4
        /*0000*/ 	.byte	0x04, 0x2f
        /*0002*/ 	.short	(.L_1 - .L_0)
	.align		4
.L_0:
        /*0004*/ 	.word	index@(triton_mm)
        /*0008*/ 	.word	0x00000060


	//----- nvinfo : EIATTR_MIN_STACK_SIZE
	.align		4
.L_1:
        /*000c*/ 	.byte	0x04, 0x12
        /*000e*/ 	.short	(.L_3 - .L_2)
	.align		4
.L_2:
        /*0010*/ 	.word	index@(triton_mm)
        /*0014*/ 	.word	0x00000000


	//----- nvinfo : EIATTR_FRAME_SIZE
	.align		4
.L_3:
        /*0018*/ 	.byte	0x04, 0x11
        /*001a*/ 	.short	(.L_5 - .L_4)
	.align		4
.L_4:
        /*001c*/ 	.word	index@(triton_mm)
        /*0020*/ 	.word	0x00000000


	//----- nvinfo : EIATTR_MIN_STACK_SIZE
	.align		4
.L_5:
        /*0024*/ 	.byte	0x04, 0x12
        /*0026*/ 	.short	(.L_7 - .L_6)
	.align		4
.L_6:
        /*0028*/ 	.word	index@(triton_mm)
        /*002c*/ 	.word	0x00000000
.L_7:


//--------------------- .nv.info.triton_mm        --------------------------
	.section	.nv.info.triton_mm,"",@"SHT_CUDA_INFO"
	.sectionflags	@""
	.align	4


	//----- nvinfo : EIATTR_CUDA_API_VERSION
	.align		4
        /*0000*/ 	.byte	0x04, 0x37
        /*0002*/ 	.short	(.L_9 - .L_8)
.L_8:
        /*0004*/ 	.word	0x0000007c


	//----- nvinfo : EIATTR_KPARAM_INFO
	.align		4
.L_9:
        /*0008*/ 	.byte	0x04, 0x17
        /*000a*/ 	.short	(.L_11 - .L_10)
.L_10:
        /*000c*/ 	.word	0x00000000
        /*0010*/ 	.short	0x0003
        /*0012*/ 	.short	0x0018
        /*0014*/ 	.byte	0x00, 0xf0, 0x11, 0x00


	//----- nvinfo : EIATTR_KPARAM_INFO
	.align		4
.L_11:
        /*0018*/ 	.byte	0x04, 0x17
        /*001a*/ 	.short	(.L_13 - .L_12)
.L_12:
        /*001c*/ 	.word	0x00000000
        /*0020*/ 	.short	0x0002
        /*0022*/ 	.short	0x0010
        /*0024*/ 	.byte	0x00, 0xf0, 0x21, 0x00


	//----- nvinfo : EIATTR_KPARAM_INFO
	.align		4
.L_13:
        /*0028*/ 	.byte	0x04, 0x17
        /*002a*/ 	.short	(.L_15 - .L_14)
.L_14:
        /*002c*/ 	.word	0x00000000
        /*0030*/ 	.short	0x0001
        /*0032*/ 	.short	0x0008
        /*0034*/ 	.byte	0x00, 0xf0, 0x21, 0x00


	//----- nvinfo : EIATTR_KPARAM_INFO
	.align		4
.L_15:
        /*0038*/ 	.byte	0x04, 0x17
        /*003a*/ 	.short	(.L_17 - .L_16)
.L_16:
        /*003c*/ 	.word	0x00000000
        /*0040*/ 	.short	0x0000
        /*0042*/ 	.short	0x0000
        /*0044*/ 	.byte	0x00, 0xf0, 0x21, 0x00


	//----- nvinfo : EIATTR_SPARSE_MMA_MASK
	.align		4
.L_17:
        /*0048*/ 	.byte	0x03, 0x50
        /*004a*/ 	.short	0x0000


	//----- nvinfo : EIATTR_MAXREG_COUNT
	.align		4
        /*004c*/ 	.byte	0x03, 0x1b
        /*004e*/ 	.short	0x00ff


	//----- nvinfo : EIATTR_COOP_GROUP_MASK_REGIDS
	.align		4
        /*0050*/ 	.byte	0x04, 0x29
        /*0052*/ 	.short	(.L_19 - .L_18)


	//   ....[0]....
.L_18:
        /*0054*/ 	.word	0xffffffff


	//----- nvinfo : EIATTR_COOP_GROUP_INSTR_OFFSETS
	.align		4
.L_19:
        /*0058*/ 	.byte	0x04, 0x28
        /*005a*/ 	.short	(.L_21 - .L_20)


	//   ....[0]....
.L_20:
        /*005c*/ 	.word	0x00001ac0


	//----- nvinfo : EIATTR_EXIT_INSTR_OFFSETS
	.align		4
.L_21:
        /*0060*/ 	.byte	0x04, 0x1c
        /*0062*/ 	.short	(.L_23 - .L_22)


	//   ....[0]....
.L_22:
        /*0064*/ 	.word	0x00000050


	//   ....[1]....
        /*0068*/ 	.word	0x000026c0


	//   ....[2]....
        /*006c*/ 	.word	0x00002710


	//----- nvinfo : EIATTR_MAX_THREADS
	.align		4
.L_23:
        /*0070*/ 	.byte	0x04, 0x05
        /*0072*/ 	.short	(.L_25 - .L_24)
.L_24:
        /*0074*/ 	.word	0x00000080
        /*0078*/ 	.word	0x00000001
        /*007c*/ 	.word	0x00000001


	//----- nvinfo : EIATTR_CBANK_PARAM_SIZE
	.align		4
.L_25:
        /*0080*/ 	.byte	0x03, 0x19
        /*0082*/ 	.short	0x001c


	//----- nvinfo : EIATTR_PARAM_CBANK
	.align		4
        /*0084*/ 	.byte	0x04, 0x0a
        /*0086*/ 	.short	(.L_27 - .L_26)
	.align		4
.L_26:
        /*0088*/ 	.word	index@(.nv.constant0.triton_mm)
        /*008c*/ 	.short	0x0210
        /*008e*/ 	.short	0x001c


	//----- nvinfo : EIATTR_SW_WAR
	.align		4
.L_27:
        /*0090*/ 	.byte	0x04, 0x36
        /*0092*/ 	.short	(.L_29 - .L_28)
.L_28:
        /*0094*/ 	.word	0x00000008
.L_29:


//--------------------- .nv.callgraph             --------------------------
	.section	.nv.callgraph,"",@"SHT_CUDA_CALLGRAPH"
	.align	4
	.sectionentsize	8
	.align		4
        /*0000*/ 	.word	0x00000000
	.align		4
        /*0004*/ 	.word	0xffffffff
	.align		4
        /*0008*/ 	.word	0x00000000
	.align		4
        /*000c*/ 	.word	0xfffffffe
	.align		4
        /*0010*/ 	.word	0x00000000
	.align		4
        /*0014*/ 	.word	0xfffffffd
	.align		4
        /*0018*/ 	.word	0x00000000
	.align		4
        /*001c*/ 	.word	0xfffffffc


//--------------------- .text.triton_mm           --------------------------
	.section	.text.triton_mm,"ax",@progbits
	.sectionflags	@"SHF_BARRIERS=1"
	.align	128
        .global         triton_mm
        .type           triton_mm,@function
        .size           triton_mm,(.L_x_2 - triton_mm)
        .other          triton_mm,@"STO_CUDA_ENTRY STV_DEFAULT"
triton_mm:
.text.triton_mm:
[----:B------:R-:W1:Y:S02]  /*0000*/  LDC R1, c[0x0][0x28] ;  /* 0x00000a00ff017b82 */ /* 0x000e640000000800 */
[----:B------:R-:W2:Y:S01]  /*0010*/  LDC R7, c[0x0][0x228] ;  /* 0x00008a00ff077b82 */ /* 0x000ea20000000800 */
[----:B------:R-:W-:-:S04]  /*0020*/  IMAD.MOV.U32 R0, RZ, RZ, 0xc00 ;  /* 0x00000c00ff007424 */ /* 0x000fc800078e00ff */
[----:B--2---:R-:W-:-:S05]  /*0030*/  IMAD R0, R7, R0, 0xc00000 ;  /* 0x00c0000007007424 */ /* 0x004fca00078e0200 */
[----:B------:R-:W-:-:S13]  /*0040*/  ISETP.NE.AND P0, PT, R0, RZ, PT ;  /* 0x000000ff0000720c */ /* 0x000fda0003f05270 */
[----:B------:R-:W-:Y:S05]  /*0050*/  @!P0 EXIT ;  /* 0x000000000000894d */ /* 0x000fea0003800000 */
[----:B------:R-:W2:Y:S01]  /*0060*/  S2R R6, SR_CTAID.X ;  /* 0x0000000000067919 */ /* 0x000ea20000002500 */
[----:B------:R-:W-:Y:S01]  /*0070*/  VIADD R0, R7, 0x103f ;  /* 0x0000103f07007836 */ /* 0x000fe20000000000 */
[----:B------:R-:W3:Y:S01]  /*0080*/  S2UR UR4, SR_CgaCtaId ;  /* 0x00000000000479c3 */ /* 0x000ee20000008800 */
[----:B------:R-:W-:Y:S01]  /*0090*/  UMOV UR10, 0x400 ;  /* 0x00000400000a7882 */ /* 0x000fe20000000000 */
[----:B------:R-:W4:Y:S01]  /*00a0*/  S2R R86, SR_TID.X ;  /* 0x0000000000567919 */ /* 0x000f220000002100 */
[----:B------:R-:W-:Y:S01]  /*00b0*/  ULDC.64 UR14, c[0x0][0x208] ;  /* 0x00008200000e7ab9 */ /* 0x000fe20000000a00 */
[----:B------:R-:W-:Y:S01]  /*00c0*/  SHF.R.S32.HI R3, RZ, 0x1f, R0 ;  /* 0x0000001fff037819 */ /* 0x000fe20000011400 */
[----:B------:R-:W-:Y:S01]  /*00d0*/  UMOV UR11, 0x3 ;  /* 0x00000003000b7882 */ /* 0x000fe20000000000 */
[----:B------:R-:W-:Y:S01]  /*00e0*/  UMOV UR12, 0xffffffff ;  /* 0xffffffff000c7882 */ /* 0x000fe20000000000 */
[----:B------:R-:W-:Y:S01]  /*00f0*/  UMOV UR5, URZ ;  /* 0x0000003f00057c82 */ /* 0x000fe20008000000 */
[----:B------:R-:W-:Y:S01]  /*0100*/  LEA.HI R3, R3, R0, RZ, 0x6 ;  /* 0x0000000003037211 */ /* 0x000fe200078f30ff */
[----:B------:R-:W-:-:S05]  /*0110*/  VIADD R0, R7, 0x1000 ;  /* 0x0000100007007836 */ /* 0x000fca0000000000 */
[----:B------:R-:W-:-:S04]  /*0120*/  IABS R12, R0 ;  /* 0x00000000000c7213 */ /* 0x000fc80000000000 */
[----:B------:R-:W5:Y:S01]  /*0130*/  I2F.RP R8, R12 ;  /* 0x0000000c00087306 */ /* 0x000f620000209400 */
[----:B---3--:R-:W-:-:S03]  /*0140*/  UPRMT UR10, UR4, 0x654, UR10 ;  /* 0x00000654040a7896 */ /* 0x008fc6000800000a */
[----:B------:R-:W-:Y:S01]  /*0150*/  UMOV UR4, URZ ;  /* 0x0000003f00047c82 */ /* 0x000fe20008000000 */
[C---:B--2---:R-:W-:Y:S01]  /*0160*/  IMAD.HI R2, R6.reuse, 0x2aaaaaab, RZ ;  /* 0x2aaaaaab06027827 */ /* 0x044fe200078e02ff */
[----:B------:R-:W-:Y:S02]  /*0170*/  ISETP.GE.AND P1, PT, R6, RZ, PT ;  /* 0x000000ff0600720c */ /* 0x000fe40003f26270 */
[----:B-1---5:R1:W2:Y:S01]  /*0180*/  MUFU.RCP R11, R8 ;  /* 0x00000008000b7308 */ /* 0x0222a20000001000 */
[----:B----4-:R-:W-:Y:S01]  /*0190*/  SHF.R.U32.HI R13, RZ, 0x4, R86 ;  /* 0x00000004ff0d7819 */ /* 0x010fe20000011656 */
[----:B------:R-:W-:Y:S01]  /*01a0*/  IMAD.SHL.U32 R82, R86, 0x8, RZ ;  /* 0x0000000856527824 */ /* 0x000fe200078e00ff */
[----:B------:R-:W-:Y:S02]  /*01b0*/  SHF.R.U32.HI R5, RZ, 0x1f, R2 ;  /* 0x0000001fff057819 */ /* 0x000fe40000011602 */
[----:B------:R-:W-:Y:S02]  /*01c0*/  SGXT.U32 R13, R13, 0x3 ;  /* 0x000000030d0d781a */ /* 0x000fe40000000000 */
[----:B------:R-:W-:-:S02]  /*01d0*/  LEA.HI.SX32 R5, R2, R5, 0x1a ;  /* 0x0000000502057211 */ /* 0x000fc400078fd2ff */
[----:B-1----:R-:W-:Y:S02]  /*01e0*/  LOP3.LUT R8, R13, 0x30, RZ, 0xfc, !PT ;  /* 0x000000300d087812 */ /* 0x002fe400078efcff */
[----:B------:R-:W-:Y:S01]  /*01f0*/  SHF.R.U32.HI R84, RZ, 0x3, R86 ;  /* 0x00000003ff547819 */ /* 0x000fe20000011656 */
[C---:B------:R-:W-:Y:S02]  /*0200*/  IMAD.SHL.U32 R10, R5.reuse, 0x8, RZ ;  /* 0x00000008050a7824 */ /* 0x040fe400078e00ff */
[----:B------:R-:W-:Y:S01]  /*0210*/  IMAD R17, R5, -0x180, R6 ;  /* 0xfffffe8005117824 */ /* 0x000fe200078e0206 */
[----:B------:R-:W-:Y:S01]  /*0220*/  SHF.R.U32.HI R5, RZ, 0x4, R86 ;  /* 0x00000004ff057819 */ /* 0x000fe20000011656 */
[----:B--2---:R-:W-:Y:S01]  /*0230*/  VIADD R11, R11, 0xffffffe ;  /* 0x0ffffffe0b0b7836 */ /* 0x004fe20000000000 */
[----:B------:R-:W-:Y:S02]  /*0240*/  LEA.HI.SX32 R3, R3, -R10, 0x1a ;  /* 0x8000000a03037211 */ /* 0x000fe400078fd2ff */
[----:B------:R-:W-:-:S02]  /*0250*/  LOP3.LUT R5, R5, R86, RZ, 0x3c, !PT ;  /* 0x0000005605057212 */ /* 0x000fc400078e3cff */
[----:B------:R-:W-:Y:S01]  /*0260*/  VIMNMX R14, R3, 0x8, PT ;  /* 0x00000008030e7848 */ /* 0x000fe20003fe0100 */
[----:B------:R-:W-:Y:S01]  /*0270*/  F2I.FTZ.U32.TRUNC.NTZ R11, R11 ;  /* 0x0000000b000b7305 */ /* 0x000fe2000021f000 */
[----:B------:R-:W-:Y:S02]  /*0280*/  SGXT.U32 R84, R84, 0x2 ;  /* 0x000000025454781a */ /* 0x000fe40000000000 */
[-C--:B------:R-:W-:Y:S02]  /*0290*/  IABS R22, R14.reuse ;  /* 0x0000000e00167213 */ /* 0x080fe40000000000 */
[----:B------:R-:W-:-:S03]  /*02a0*/  LOP3.LUT R16, RZ, R14, RZ, 0x33, !PT ;  /* 0x0000000eff107212 */ /* 0x000fc600078e33ff */
[----:B------:R-:W1:Y:S08]  /*02b0*/  I2F.RP R4, R22 ;  /* 0x0000001600047306 */ /* 0x000e700000209400 */
[----:B-1----:R-:W1:Y:S02]  /*02c0*/  MUFU.RCP R4, R4 ;  /* 0x0000000400047308 */ /* 0x002e640000001000 */
[----:B-1----:R-:W-:Y:S01]  /*02d0*/  VIADD R2, R4, 0xffffffe ;  /* 0x0ffffffe04027836 */ /* 0x002fe20000000000 */
[----:B------:R-:W-:-:S05]  /*02e0*/  IABS R4, R14 ;  /* 0x0000000e00047213 */ /* 0x000fca0000000000 */
[----:B------:R1:W2:Y:S01]  /*02f0*/  F2I.FTZ.U32.TRUNC.NTZ R3, R2 ;  /* 0x0000000200037305 */ /* 0x0002a2000021f000 */
[----:B------:R-:W-:Y:S01]  /*0300*/  IMAD.MOV R19, RZ, RZ, -R4 ;  /* 0x000000ffff137224 */ /* 0x000fe200078e0a04 */
[----:B------:R-:W-:Y:S01]  /*0310*/  IABS R4, R17 ;  /* 0x0000001100047213 */ /* 0x000fe20000000000 */
[----:B-1----:R-:W-:Y:S02]  /*0320*/  IMAD.MOV.U32 R2, RZ, RZ, RZ ;  /* 0x000000ffff027224 */ /* 0x002fe400078e00ff */
[----:B--2---:R-:W-:-:S04]  /*0330*/  IMAD.MOV R9, RZ, RZ, -R3 ;  /* 0x000000ffff097224 */ /* 0x004fc800078e0a03 */
[----:B------:R-:W-:Y:S02]  /*0340*/  IMAD R7, R9, R22, RZ ;  /* 0x0000001609077224 */ /* 0x000fe400078e02ff */
[----:B------:R-:W-:Y:S01]  /*0350*/  IMAD.SHL.U32 R9, R5, 0x8, RZ ;  /* 0x0000000805097824 */ /* 0x000fe200078e00ff */
[----:B------:R-:W-:Y:S01]  /*0360*/  LOP3.LUT R5, R13, 0x20, RZ, 0xfc, !PT ;  /* 0x000000200d057812 */ /* 0x000fe200078efcff */
[----:B------:R-:W-:Y:S01]  /*0370*/  IMAD.HI.U32 R3, R3, R7, R2 ;  /* 0x0000000703037227 */ /* 0x000fe200078e0002 */
[----:B------:R-:W-:Y:S02]  /*0380*/  IABS R7, R6 ;  /* 0x0000000600077213 */ /* 0x000fe40000000000 */
[----:B------:R-:W-:Y:S02]  /*0390*/  LOP3.LUT R15, R9, 0x38, RZ, 0xc0, !PT ;  /* 0x00000038090f7812 */ /* 0x000fe400078ec0ff */
[----:B------:R-:W-:Y:S01]  /*03a0*/  LOP3.LUT R9, R13, 0x38, RZ, 0xfc, !PT ;  /* 0x000000380d097812 */ /* 0x000fe200078efcff */
[----:B------:R-:W-:Y:S01]  /*03b0*/  IMAD.HI.U32 R2, R3, R7, RZ ;  /* 0x0000000703027227 */ /* 0x000fe200078e00ff */
[----:B------:R-:W-:-:S03]  /*03c0*/  LOP3.LUT R6, R13, 0x28, RZ, 0xfc, !PT ;  /* 0x000000280d067812 */ /* 0x000fc600078efcff */
[----:B------:R-:W-:Y:S02]  /*03d0*/  IMAD R7, R2, R19, R7 ;  /* 0x0000001302077224 */ /* 0x000fe400078e0207 */
[----:B------:R-:W-:Y:S02]  /*03e0*/  IMAD.SHL.U32 R2, R86, 0x200, RZ ;  /* 0x0000020056027824 */ /* 0x000fe400078e00ff */
[----:B------:R-:W-:Y:S01]  /*03f0*/  IMAD.HI.U32 R18, R3, R4, RZ ;  /* 0x0000000403127227 */ /* 0x000fe200078e00ff */
[----:B------:R-:W-:Y:S02]  /*0400*/  ISETP.GT.U32.AND P0, PT, R22, R7, PT ;  /* 0x000000071600720c */ /* 0x000fe40003f04070 */
[----:B------:R-:W-:Y:S01]  /*0410*/  LOP3.LUT R20, R2, 0x1000, RZ, 0xc0, !PT ;  /* 0x0000100002147812 */ /* 0x000fe200078ec0ff */
[----:B------:R-:W-:Y:S01]  /*0420*/  IMAD R19, R18, R19, R4 ;  /* 0x0000001312137224 */ /* 0x000fe200078e0204 */
[----:B------:R-:W-:Y:S01]  /*0430*/  LOP3.LUT R2, R13, 0x8, RZ, 0xfc, !PT ;  /* 0x000000080d027812 */ /* 0x000fe200078efcff */
[--C-:B------:R-:W-:Y:S01]  /*0440*/  IMAD R29, R9, 0x40, R15.reuse ;  /* 0x00000040091d7824 */ /* 0x100fe200078e020f */
[----:B------:R-:W-:Y:S01]  /*0450*/  LOP3.LUT R3, R13, 0x10, RZ, 0xfc, !PT ;  /* 0x000000100d037812 */ /* 0x000fe200078efcff */
[--C-:B------:R-:W-:Y:S01]  /*0460*/  IMAD R5, R5, 0x40, R15.reuse ;  /* 0x0000004005057824 */ /* 0x100fe200078e020f */
[----:B------:R-:W-:Y:S01]  /*0470*/  LOP3.LUT R4, R13, 0x18, RZ, 0xfc, !PT ;  /* 0x000000180d047812 */ /* 0x000fe200078efcff */
[--C-:B------:R-:W-:Y:S01]  /*0480*/  IMAD R21, R2, 0x40, R15.reuse ;  /* 0x0000004002157824 */ /* 0x100fe200078e020f */
[----:B------:R-:W-:Y:S01]  /*0490*/  ISETP.GT.U32.AND P2, PT, R22, R19, PT ;  /* 0x000000131600720c */ /* 0x000fe20003f44070 */
[--C-:B------:R-:W-:Y:S01]  /*04a0*/  IMAD R3, R3, 0x40, R15.reuse ;  /* 0x0000004003037824 */ /* 0x100fe200078e020f */
[-C--:B------:R-:W-:Y:S01]  /*04b0*/  LOP3.LUT R5, R5, R20.reuse, RZ, 0xfc, !PT ;  /* 0x0000001405057212 */ /* 0x080fe200078efcff */
[--C-:B------:R-:W-:Y:S01]  /*04c0*/  @!P0 IMAD.IADD R7, R7, 0x1, -R22.reuse ;  /* 0x0000000107078824 */ /* 0x100fe200078e0a16 */
[-C--:B------:R-:W-:Y:S01]  /*04d0*/  LOP3.LUT R2, R21, R20.reuse, RZ, 0xfc, !PT ;  /* 0x0000001415027212 */ /* 0x080fe200078efcff */
[--C-:B------:R-:W-:Y:S01]  /*04e0*/  IMAD R23, R4, 0x40, R15.reuse ;  /* 0x0000004004177824 */ /* 0x100fe200078e020f */
[-C--:B------:R-:W-:Y:S01]  /*04f0*/  LOP3.LUT R3, R3, R20.reuse, RZ, 0xfc, !PT ;  /* 0x0000001403037212 */ /* 0x080fe200078efcff */
[--C-:B------:R-:W-:Y:S01]  /*0500*/  IMAD R25, R6, 0x40, R15.reuse ;  /* 0x0000004006197824 */ /* 0x100fe200078e020f */
[----:B------:R-:W-:Y:S01]  /*0510*/  ISETP.GT.U32.AND P0, PT, R22, R7, PT ;  /* 0x000000071600720c */ /* 0x000fe20003f04070 */
[--C-:B------:R-:W-:Y:S01]  /*0520*/  IMAD R27, R8, 0x40, R15.reuse ;  /* 0x00000040081b7824 */ /* 0x100fe200078e020f */
[-C--:B------:R-:W-:Y:S01]  /*0530*/  LOP3.LUT R4, R23, R20.reuse, RZ, 0xfc, !PT ;  /* 0x0000001417047212 */ /* 0x080fe200078efcff */
[----:B------:R-:W-:Y:S01]  /*0540*/  IMAD R15, R13, 0x40, R15 ;  /* 0x000000400d0f7824 */ /* 0x000fe200078e020f */
[-C--:B------:R-:W-:Y:S01]  /*0550*/  LOP3.LUT R6, R25, R20.reuse, RZ, 0xfc, !PT ;  /* 0x0000001419067212 */ /* 0x080fe200078efcff */
[----:B------:R-:W-:Y:S01]  /*0560*/  IMAD.MOV R21, RZ, RZ, -R11 ;  /* 0x000000ffff157224 */ /* 0x000fe200078e0a0b */
[----:B------:R-:W-:Y:S01]  /*0570*/  LEA R63, R2, UR10, 0x1 ;  /* 0x0000000a023f7c11 */ /* 0x000fe2000f8e08ff */
[----:B------:R-:W-:Y:S01]  /*0580*/  @!P2 IMAD.IADD R19, R19, 0x1, -R22 ;  /* 0x000000011313a824 */ /* 0x000fe200078e0a16 */
[----:B------:R-:W-:Y:S01]  /*0590*/  LOP3.LUT R8, R15, R20, RZ, 0xfc, !PT ;  /* 0x000000140f087212 */ /* 0x000fe200078efcff */
[----:B------:R-:W-:Y:S01]  /*05a0*/  @!P2 VIADD R18, R18, 0x1 ;  /* 0x000000011212a836 */ /* 0x000fe20000000000 */
[----:B------:R-:W-:-:S02]  /*05b0*/  LEA R65, R3, UR10, 0x1 ;  /* 0x0000000a03417c11 */ /* 0x000fc4000f8e08ff */
[----:B------:R-:W-:Y:S01]  /*05c0*/  LEA R67, R4, UR10, 0x1 ;  /* 0x0000000a04437c11 */ /* 0x000fe2000f8e08ff */
[----:B------:R-:W-:Y:S01]  /*05d0*/  @!P0 IMAD.IADD R7, R7, 0x1, -R22 ;  /* 0x0000000107078824 */ /* 0x000fe200078e0a16 */
[----:B------:R-:W-:Y:S02]  /*05e0*/  ISETP.NE.AND P0, PT, R14, RZ, PT ;  /* 0x000000ff0e00720c */ /* 0x000fe40003f05270 */
[----:B------:R-:W-:Y:S01]  /*05f0*/  LOP3.LUT R14, R17, R14, RZ, 0x3c, !PT ;  /* 0x0000000e110e7212 */ /* 0x000fe200078e3cff */
[----:B------:R-:W-:Y:S01]  /*0600*/  IMAD.MOV.U32 R9, RZ, RZ, R7 ;  /* 0x000000ffff097224 */ /* 0x000fe200078e0007 */
[----:B------:R-:W-:Y:S01]  /*0610*/  LOP3.LUT R7, R27, R20, RZ, 0xfc, !PT ;  /* 0x000000141b077212 */ /* 0x000fe200078efcff */
[----:B------:R-:W-:Y:S01]  /*0620*/  IMAD R17, R21, R12, RZ ;  /* 0x0000000c15117224 */ /* 0x000fe200078e02ff */
[----:B------:R-:W-:Y:S01]  /*0630*/  ISETP.GE.AND P3, PT, R14, RZ, PT ;  /* 0x000000ff0e00720c */ /* 0x000fe20003f66270 */
[----:B------:R-:W-:Y:S01]  /*0640*/  @!P1 IMAD.MOV R9, RZ, RZ, -R9 ;  /* 0x000000ffff099224 */ /* 0x000fe200078e0a09 */
[----:B------:R-:W-:-:S02]  /*0650*/  ISETP.GE.U32.AND P1, PT, R19, R22, PT ;  /* 0x000000161300720c */ /* 0x000fc40003f26070 */
[----:B------:R-:W-:Y:S02]  /*0660*/  LEA R83, R5, UR10, 0x1 ;  /* 0x0000000a05537c11 */ /* 0x000fe4000f8e08ff */
[----:B------:R-:W-:Y:S02]  /*0670*/  SEL R15, R16, R9, !P0 ;  /* 0x00000009100f7207 */ /* 0x000fe40004000000 */
[----:B------:R-:W-:Y:S02]  /*0680*/  LOP3.LUT R9, R29, R20, RZ, 0xfc, !PT ;  /* 0x000000141d097212 */ /* 0x000fe400078efcff */
[----:B------:R-:W-:Y:S01]  /*0690*/  LEA R85, R6, UR10, 0x1 ;  /* 0x0000000a06557c11 */ /* 0x000fe2000f8e08ff */
[----:B------:R-:W-:Y:S01]  /*06a0*/  IMAD.IADD R15, R10, 0x1, R15 ;  /* 0x000000010a0f7824 */ /* 0x000fe200078e020f */
[----:B------:R-:W-:Y:S01]  /*06b0*/  LEA R87, R7, UR10, 0x1 ;  /* 0x0000000a07577c11 */ /* 0x000fe2000f8e08ff */
[----:B------:R-:W-:Y:S01]  /*06c0*/  IMAD.MOV.U32 R10, RZ, RZ, RZ ;  /* 0x000000ffff0a7224 */ /* 0x000fe200078e00ff */
[----:B------:R-:W-:Y:S01]  /*06d0*/  LEA R89, R9, UR10, 0x1 ;  /* 0x0000000a09597c11 */ /* 0x000fe2000f8e08ff */
[----:B------:R-:W-:-:S02]  /*06e0*/  IMAD.SHL.U32 R14, R15, 0x40, RZ ;  /* 0x000000400f0e7824 */ /* 0x000fc400078e00ff */
[----:B------:R-:W-:Y:S01]  /*06f0*/  IMAD.HI.U32 R17, R11, R17, R10 ;  /* 0x000000110b117227 */ /* 0x000fe200078e000a */
[----:B------:R-:W-:Y:S02]  /*0700*/  IABS R10, R0 ;  /* 0x00000000000a7213 */ /* 0x000fe40000000000 */
[----:B------:R-:W-:Y:S01]  /*0710*/  LOP3.LUT R25, R14, R13, RZ, 0xfc, !PT ;  /* 0x0000000d0e197212 */ /* 0x000fe200078efcff */
[----:B------:R-:W-:Y:S01]  /*0720*/  @P1 VIADD R18, R18, 0x1 ;  /* 0x0000000112121836 */ /* 0x000fe20000000000 */
[----:B------:R-:W-:Y:S01]  /*0730*/  LOP3.LUT R26, R14, 0x8, R13, 0xfe, !PT ;  /* 0x000000080e1a7812 */ /* 0x000fe200078efe0d */
[----:B------:R-:W-:Y:S01]  /*0740*/  IMAD.MOV R22, RZ, RZ, -R10 ;  /* 0x000000ffff167224 */ /* 0x000fe200078e0a0a */
[----:B------:R-:W-:Y:S01]  /*0750*/  IABS R11, R25 ;  /* 0x00000019000b7213 */ /* 0x000fe20000000000 */
[----:B------:R-:W-:Y:S01]  /*0760*/  @!P3 IMAD.MOV R18, RZ, RZ, -R18 ;  /* 0x000000ffff12b224 */ /* 0x000fe200078e0a12 */
[----:B------:R-:W-:Y:S02]  /*0770*/  LOP3.LUT R28, R14, 0x18, R13, 0xfe, !PT ;  /* 0x000000180e1c7812 */ /* 0x000fe400078efe0d */
[----:B------:R-:W-:Y:S01]  /*0780*/  IABS R20, R26 ;  /* 0x0000001a00147213 */ /* 0x000fe20000000000 */
[----:B------:R-:W-:Y:S01]  /*0790*/  IMAD.HI.U32 R10, R17, R11, RZ ;  /* 0x0000000b110a7227 */ /* 0x000fe200078e00ff */
[----:B------:R-:W-:-:S02]  /*07a0*/  IABS R21, R28 ;  /* 0x0000001c00157213 */ /* 0x000fc40000000000 */
[----:B------:R-:W-:Y:S01]  /*07b0*/  LOP3.LUT R27, R14, 0x10, R13, 0xfe, !PT ;  /* 0x000000100e1b7812 */ /* 0x000fe200078efe0d */
[----:B------:R-:W-:Y:S01]  /*07c0*/  IMAD R11, R10, R22, R11 ;  /* 0x000000160a0b7224 */ /* 0x000fe200078e020b */
[----:B------:R-:W-:Y:S01]  /*07d0*/  SEL R10, R16, R18, !P0 ;  /* 0x00000012100a7207 */ /* 0x000fe20004000000 */
[C---:B------:R-:W-:Y:S01]  /*07e0*/  IMAD.HI.U32 R15, R17.reuse, R20, RZ ;  /* 0x00000014110f7227 */ /* 0x040fe200078e00ff */
[----:B------:R-:W-:Y:S02]  /*07f0*/  IABS R24, R27 ;  /* 0x0000001b00187213 */ /* 0x000fe40000000000 */
[----:B------:R-:W-:Y:S01]  /*0800*/  ISETP.GT.U32.AND P3, PT, R12, R11, PT ;  /* 0x0000000b0c00720c */ /* 0x000fe20003f64070 */
[----:B------:R-:W-:Y:S01]  /*0810*/  IMAD.HI.U32 R16, R17, R21, RZ ;  /* 0x0000001511107227 */ /* 0x000fe200078e00ff */
[----:B------:R-:W-:Y:S02]  /*0820*/  ISETP.GE.AND P1, PT, R25, RZ, PT ;  /* 0x000000ff1900720c */ /* 0x000fe40003f26270 */
[----:B------:R-:W-:Y:S01]  /*0830*/  ISETP.GE.AND P4, PT, R26, RZ, PT ;  /* 0x000000ff1a00720c */ /* 0x000fe20003f86270 */
[-C--:B------:R-:W-:Y:S01]  /*0840*/  IMAD R19, R15, R22.reuse, R20 ;  /* 0x000000160f137224 */ /* 0x080fe200078e0214 */
[----:B------:R-:W-:Y:S01]  /*0850*/  LOP3.LUT R20, R14, 0x20, R13, 0xfe, !PT ;  /* 0x000000200e147812 */ /* 0x000fe200078efe0d */
[----:B------:R-:W-:Y:S01]  /*0860*/  IMAD R21, R16, R22, R21 ;  /* 0x0000001610157224 */ /* 0x000fe200078e0215 */
[----:B------:R-:W-:Y:S01]  /*0870*/  LOP3.LUT R26, R14, 0x30, R13, 0xfe, !PT ;  /* 0x000000300e1a7812 */ /* 0x000fe200078efe0d */
[----:B------:R-:W-:Y:S01]  /*0880*/  IMAD.HI.U32 R15, R17, R24, RZ ;  /* 0x00000018110f7227 */ /* 0x000fe200078e00ff */
[----:B------:R-:W-:-:S02]  /*0890*/  ISETP.GT.U32.AND P0, PT, R12, R19, PT ;  /* 0x000000130c00720c */ /* 0x000fc40003f04070 */
[----:B------:R-:W-:Y:S01]  /*08a0*/  IABS R23, R20 ;  /* 0x0000001400177213 */ /* 0x000fe20000000000 */
[----:B------:R-:W-:Y:S01]  /*08b0*/  @!P3 IMAD.IADD R11, R11, 0x1, -R12 ;  /* 0x000000010b0bb824 */ /* 0x000fe200078e0a0c */
[C---:B------:R-:W-:Y:S01]  /*08c0*/  ISETP.GT.U32.AND P3, PT, R12.reuse, R21, PT ;  /* 0x000000150c00720c */ /* 0x040fe20003f64070 */
[----:B------:R-:W-:Y:S01]  /*08d0*/  IMAD R15, R15, R22, R24 ;  /* 0x000000160f0f7224 */ /* 0x000fe200078e0218 */
[----:B------:R-:W-:Y:S01]  /*08e0*/  LOP3.LUT R24, R14, 0x28, R13, 0xfe, !PT ;  /* 0x000000280e187812 */ /* 0x000fe200078efe0d */
[----:B------:R-:W-:Y:S01]  /*08f0*/  IMAD.HI.U32 R16, R17, R23, RZ ;  /* 0x0000001711107227 */ /* 0x000fe200078e00ff */
[----:B------:R-:W-:Y:S02]  /*0900*/  ISETP.GT.U32.AND P6, PT, R12, R11, PT ;  /* 0x0000000b0c00720c */ /* 0x000fe40003fc4070 */
[----:B------:R-:W-:Y:S01]  /*0910*/  IABS R25, R24 ;  /* 0x0000001800197213 */ /* 0x000fe20000000000 */
[----:B------:R-:W-:Y:S01]  /*0920*/  IMAD R23, R16, R22, R23 ;  /* 0x0000001610177224 */ /* 0x000fe200078e0217 */
[----:B------:R-:W-:Y:S01]  /*0930*/  ISETP.GT.U32.AND P2, PT, R12, R15, PT ;  /* 0x0000000f0c00720c */ /* 0x000fe20003f44070 */
[----:B------:R-:W-:Y:S01]  /*0940*/  @!P0 IMAD.IADD R19, R19, 0x1, -R12 ;  /* 0x0000000113138824 */ /* 0x000fe200078e0a0c */
[----:B------:R-:W-:Y:S01]  /*0950*/  IABS R18, R26 ;  /* 0x0000001a00127213 */ /* 0x000fe20000000000 */
[----:B------:R-:W-:Y:S01]  /*0960*/  IMAD.HI.U32 R16, R17, R25, RZ ;  /* 0x0000001911107227 */ /* 0x000fe200078e00ff */
[----:B------:R-:W-:-:S02]  /*0970*/  ISETP.GE.AND P0, PT, R27, RZ, PT ;  /* 0x000000ff1b00720c */ /* 0x000fc40003f06270 */
[----:B------:R-:W-:Y:S01]  /*0980*/  ISETP.GT.U32.AND P5, PT, R12, R19, PT ;  /* 0x000000130c00720c */ /* 0x000fe20003fa4070 */
[--C-:B------:R-:W-:Y:S02]  /*0990*/  @!P3 IMAD.IADD R21, R21, 0x1, -R12.reuse ;  /* 0x000000011515b824 */ /* 0x100fe400078e0a0c */
[----:B------:R-:W-:Y:S02]  /*09a0*/  @!P6 IMAD.IADD R11, R11, 0x1, -R12 ;  /* 0x000000010b0be824 */ /* 0x000fe400078e0a0c */
[----:B------:R-:W-:Y:S01]  /*09b0*/  IMAD R25, R16, R22, R25 ;  /* 0x0000001610197224 */ /* 0x000fe200078e0219 */
[----:B------:R-:W-:Y:S01]  /*09c0*/  ISETP.GT.U32.AND P6, PT, R12, R21, PT ;  /* 0x000000150c00720c */ /* 0x000fe20003fc4070 */
[----:B------:R-:W-:Y:S02]  /*09d0*/  IMAD.MOV.U32 R16, RZ, RZ, R11 ;  /* 0x000000ffff107224 */ /* 0x000fe400078e000b */
[----:B------:R-:W-:-:S04]  /*09e0*/  IMAD.HI.U32 R11, R17, R18, RZ ;  /* 0x00000012110b7227 */ /* 0x000fc800078e00ff */
[----:B------:R-:W-:Y:S01]  /*09f0*/  @!P2 IMAD.IADD R15, R15, 0x1, -R12 ;  /* 0x000000010f0fa824 */ /* 0x000fe200078e0a0c */
[C---:B------:R-:W-:Y:S01]  /*0a00*/  ISETP.GT.U32.AND P2, PT, R12.reuse, R23, PT ;  /* 0x000000170c00720c */ /* 0x040fe20003f44070 */
[----:B------:R-:W-:Y:S01]  /*0a10*/  IMAD R27, R11, R22, R18 ;  /* 0x000000160b1b7224 */ /* 0x000fe200078e0212 */
[----:B------:R-:W-:Y:S01]  /*0a20*/  SHF.R.U32.HI R11, RZ, 0x3, R86 ;  /* 0x00000003ff0b7819 */ /* 0x000fe20000011656 */
[--C-:B------:R-:W-:Y:S01]  /*0a30*/  @!P5 IMAD.IADD R19, R19, 0x1, -R12.reuse ;  /* 0x000000011313d824 */ /* 0x100fe200078e0a0c */
[C---:B------:R-:W-:Y:S01]  /*0a40*/  ISETP.GT.U32.AND P3, PT, R12.reuse, R15, PT ;  /* 0x0000000f0c00720c */ /* 0x040fe20003f64070 */
[----:B------:R-:W-:Y:S01]  /*0a50*/  @!P6 IMAD.IADD R21, R21, 0x1, -R12 ;  /* 0x000000011515e824 */ /* 0x000fe200078e0a0c */
[C---:B------:R-:W-:Y:S01]  /*0a60*/  ISETP.GT.U32.AND P5, PT, R12.reuse, R25, PT ;  /* 0x000000190c00720c */ /* 0x040fe20003fa4070 */
[----:B------:R-:W-:Y:S01]  /*0a70*/  @!P1 IMAD.MOV R16, RZ, RZ, -R16 ;  /* 0x000000ffff109224 */ /* 0x000fe200078e0a10 */
[----:B------:R-:W-:Y:S01]  /*0a80*/  ISETP.GT.U32.AND P6, PT, R12, R27, PT ;  /* 0x0000001b0c00720c */ /* 0x000fe20003fc4070 */
[----:B------:R-:W-:Y:S01]  /*0a90*/  @!P4 IMAD.MOV R19, RZ, RZ, -R19 ;  /* 0x000000ffff13c224 */ /* 0x000fe200078e0a13 */
[----:B------:R-:W-:Y:S01]  /*0aa0*/  SGXT.U32 R11, R11, 0x4 ;  /* 0x000000040b0b781a */ /* 0x000fe20000000000 */
[----:B------:R-:W-:-:S02]  /*0ab0*/  IMAD.SHL.U32 R10, R10, 0x40, RZ ;  /* 0x000000400a0a7824 */ /* 0x000fc400078e00ff */
[--C-:B------:R-:W-:Y:S01]  /*0ac0*/  @!P2 IMAD.IADD R23, R23, 0x1, -R12.reuse ;  /* 0x000000011717a824 */ /* 0x100fe200078e0a0c */
[----:B------:R-:W-:Y:S02]  /*0ad0*/  LOP3.LUT R11, R14, R11, RZ, 0xfc, !PT ;  /* 0x0000000b0e0b7212 */ /* 0x000fe400078efcff */
[----:B------:R-:W-:Y:S01]  /*0ae0*/  LOP3.LUT R30, R10, 0x10, R13, 0xfe, !PT ;  /* 0x000000100a1e7812 */ /* 0x000fe200078efe0d */
[--C-:B------:R-:W-:Y:S01]  /*0af0*/  @!P3 IMAD.IADD R15, R15, 0x1, -R12.reuse ;  /* 0x000000010f0fb824 */ /* 0x100fe200078e0a0c */
[----:B------:R-:W-:Y:S01]  /*0b00*/  ISETP.GE.AND P3, PT, R20, RZ, PT ;  /* 0x000000ff1400720c */ /* 0x000fe20003f66270 */
[--C-:B------:R-:W-:Y:S01]  /*0b10*/  @!P5 IMAD.IADD R25, R25, 0x1, -R12.reuse ;  /* 0x000000011919d824 */ /* 0x100fe200078e0a0c */
[----:B------:R-:W-:Y:S01]  /*0b20*/  ISETP.GT.U32.AND P1, PT, R12, R23, PT ;  /* 0x000000170c00720c */ /* 0x000fe20003f24070 */
[----:B------:R-:W-:Y:S01]  /*0b30*/  @!P6 IMAD.IADD R27, R27, 0x1, -R12 ;  /* 0x000000011b1be824 */ /* 0x000fe200078e0a0c */
[----:B------:R-:W-:Y:S01]  /*0b40*/  LOP3.LUT R20, R14, 0x38, R13, 0xfe, !PT ;  /* 0x000000380e147812 */ /* 0x000fe200078efe0d */
[----:B------:R-:W-:Y:S01]  /*0b50*/  @!P0 IMAD.MOV R15, RZ, RZ, -R15 ;  /* 0x000000ffff0f8224 */ /* 0x000fe200078e0a0f */
[----:B------:R-:W-:-:S02]  /*0b60*/  ISETP.GE.AND P5, PT, R24, RZ, PT ;  /* 0x000000ff1800720c */ /* 0x000fc40003fa6270 */
[C---:B------:R-:W-:Y:S02]  /*0b70*/  ISETP.GT.U32.AND P4, PT, R12.reuse, R25, PT ;  /* 0x000000190c00720c */ /* 0x040fe40003f84070 */
[----:B------:R-:W-:Y:S02]  /*0b80*/  IABS R24, R20 ;  /* 0x0000001400187213 */ /* 0x000fe40000000000 */
[----:B------:R-:W-:Y:S02]  /*0b90*/  ISETP.GT.U32.AND P6, PT, R12, R27, PT ;  /* 0x0000001b0c00720c */ /* 0x000fe40003fc4070 */
[----:B------:R-:W-:Y:S01]  /*0ba0*/  LOP3.LUT R38, R10, 0x38, R13, 0xfe, !PT ;  /* 0x000000380a267812 */ /* 0x000fe200078efe0d */
[----:B------:R-:W-:Y:S01]  /*0bb0*/  IMAD.HI.U32 R17, R17, R24, RZ ;  /* 0x0000001811117227 */ /* 0x000fe200078e00ff */
[----:B------:R-:W-:Y:S02]  /*0bc0*/  ISETP.GE.AND P2, PT, R28, RZ, PT ;  /* 0x000000ff1c00720c */ /* 0x000fe40003f46270 */
[----:B------:R-:W-:Y:S01]  /*0bd0*/  LOP3.LUT R36, R10, 0x30, R13, 0xfe, !PT ;  /* 0x000000300a247812 */ /* 0x000fe200078efe0d */
[----:B------:R-:W-:Y:S01]  /*0be0*/  @!P1 IMAD.IADD R23, R23, 0x1, -R12 ;  /* 0x0000000117179824 */ /* 0x000fe200078e0a0c */
[----:B------:R-:W-:Y:S01]  /*0bf0*/  ISETP.GE.AND P1, PT, R26, RZ, PT ;  /* 0x000000ff1a00720c */ /* 0x000fe20003f26270 */
[----:B------:R-:W-:Y:S01]  /*0c00*/  IMAD R17, R17, R22, R24 ;  /* 0x0000001611117224 */ /* 0x000fe200078e0218 */
[----:B------:R-:W-:Y:S01]  /*0c10*/  LOP3.LUT R26, R10, R13, RZ, 0xfc, !PT ;  /* 0x0000000d0a1a7212 */ /* 0x000fe200078efcff */
[--C-:B------:R-:W-:Y:S01]  /*0c20*/  @!P4 IMAD.IADD R25, R25, 0x1, -R12.reuse ;  /* 0x000000011919c824 */ /* 0x100fe200078e0a0c */
[----:B------:R-:W-:Y:S01]  /*0c30*/  ISETP.GE.AND P4, PT, R20, RZ, PT ;  /* 0x000000ff1400720c */ /* 0x000fe20003f86270 */
[----:B------:R-:W-:Y:S01]  /*0c40*/  @!P6 IMAD.IADD R27, R27, 0x1, -R12 ;  /* 0x000000011b1be824 */ /* 0x000fe200078e0a0c */
[----:B------:R-:W-:Y:S01]  /*0c50*/  ISETP.GT.U32.AND P6, PT, R12, R17, PT ;  /* 0x000000110c00720c */ /* 0x000fe20003fc4070 */
[----:B------:R-:W-:Y:S01]  /*0c60*/  IMAD.HI R20, R30, 0x2aaaaaab, RZ ;  /* 0x2aaaaaab1e147827 */ /* 0x000fe200078e02ff */
[----:B------:R-:W-:-:S02]  /*0c70*/  LOP3.LUT R28, R10, 0x8, R13, 0xfe, !PT ;  /* 0x000000080a1c7812 */ /* 0x000fc400078efe0d */
[----:B------:R-:W-:Y:S01]  /*0c80*/  LOP3.LUT R32, R10, 0x18, R13, 0xfe, !PT ;  /* 0x000000180a207812 */ /* 0x000fe200078efe0d */
[----:B------:R-:W-:Y:S01]  /*0c90*/  IMAD.HI R14, R26, 0x2aaaaaab, RZ ;  /* 0x2aaaaaab1a0e7827 */ /* 0x000fe200078e02ff */
[----:B------:R-:W-:Y:S02]  /*0ca0*/  SHF.R.U32.HI R33, RZ, 0x1f, R20 ;  /* 0x0000001fff217819 */ /* 0x000fe40000011614 */
[----:B------:R-:W-:Y:S01]  /*0cb0*/  LOP3.LUT R24, R10, 0x20, R13, 0xfe, !PT ;  /* 0x000000200a187812 */ /* 0x000fe200078efe0d */
[----:B------:R-:W-:Y:S01]  /*0cc0*/  IMAD.HI R22, R38, 0x2aaaaaab, RZ ;  /* 0x2aaaaaab26167827 */ /* 0x000fe200078e02ff */
[----:B------:R-:W-:Y:S02]  /*0cd0*/  SHF.R.U32.HI R29, RZ, 0x1f, R14 ;  /* 0x0000001fff1d7819 */ /* 0x000fe4000001160e */
[----:B------:R-:W-:Y:S01]  /*0ce0*/  LEA.HI R33, R20, R33, RZ, 0x17 ;  /* 0x0000002114217211 */ /* 0x000fe200078fb8ff */
[----:B------:R-:W-:Y:S01]  /*0cf0*/  IMAD.HI R20, R36, 0x2aaaaaab, RZ ;  /* 0x2aaaaaab24147827 */ /* 0x000fe200078e02ff */
[----:B------:R-:W-:-:S02]  /*0d00*/  LEA.HI R29, R14, R29, RZ, 0x17 ;  /* 0x0000001d0e1d7211 */ /* 0x000fc400078fb8ff */
[----:B------:R-:W-:Y:S01]  /*0d10*/  SHF.R.U32.HI R41, RZ, 0x1f, R22 ;  /* 0x0000001fff297819 */ /* 0x000fe20000011616 */
[----:B------:R-:W-:Y:S01]  /*0d20*/  IMAD.HI R18, R28, 0x2aaaaaab, RZ ;  /* 0x2aaaaaab1c127827 */ /* 0x000fe200078e02ff */
[----:B------:R-:W-:Y:S02]  /*0d30*/  SHF.R.U32.HI R39, RZ, 0x1f, R20 ;  /* 0x0000001fff277819 */ /* 0x000fe40000011614 */
[----:B------:R-:W-:Y:S01]  /*0d40*/  LEA.HI R41, R22, R41, RZ, 0x17 ;  /* 0x0000002916297211 */ /* 0x000fe200078fb8ff */
[----:B------:R-:W-:Y:S01]  /*0d50*/  IMAD.HI R14, R32, 0x2aaaaaab, RZ ;  /* 0x2aaaaaab200e7827 */ /* 0x000fe200078e02ff */
[----:B------:R-:W-:Y:S02]  /*0d60*/  SHF.R.U32.HI R31, RZ, 0x1f, R18 ;  /* 0x0000001fff1f7819 */ /* 0x000fe40000011612 */
[----:B------:R-:W-:Y:S01]  /*0d70*/  LOP3.LUT R34, R10, 0x28, R13, 0xfe, !PT ;  /* 0x000000280a227812 */ /* 0x000fe200078efe0d */
[----:B------:R-:W-:Y:S01]  /*0d80*/  @!P6 IMAD.IADD R17, R17, 0x1, -R12 ;  /* 0x000000011111e824 */ /* 0x000fe200078e0a0c */
[----:B------:R-:W-:Y:S01]  /*0d90*/  SHF.R.U32.HI R35, RZ, 0x1f, R14 ;  /* 0x0000001fff237819 */ /* 0x000fe2000001160e */
[----:B------:R-:W-:Y:S01]  /*0da0*/  IMAD.HI R13, R24, 0x2aaaaaab, RZ ;  /* 0x2aaaaaab180d7827 */ /* 0x000fe200078e02ff */
[----:B------:R-:W-:-:S02]  /*0db0*/  LEA.HI R39, R20, R39, RZ, 0x17 ;  /* 0x0000002714277211 */ /* 0x000fc400078fb8ff */
[----:B------:R-:W-:Y:S01]  /*0dc0*/  ISETP.GT.U32.AND P6, PT, R12, R17, PT ;  /* 0x000000110c00720c */ /* 0x000fe20003fc4070 */
[----:B------:R-:W-:Y:S01]  /*0dd0*/  IMAD R20, R41, -0xc00, R38 ;  /* 0xfffff40029147824 */ /* 0x000fe200078e0226 */
[----:B------:R-:W-:Y:S01]  /*0de0*/  LEA.HI R31, R18, R31, RZ, 0x17 ;  /* 0x0000001f121f7211 */ /* 0x000fe200078fb8ff */
[----:B------:R-:W-:Y:S01]  /*0df0*/  IMAD.HI R18, R34, 0x2aaaaaab, RZ ;  /* 0x2aaaaaab22127827 */ /* 0x000fe200078e02ff */
[----:B------:R-:W-:Y:S01]  /*0e00*/  LEA.HI R35, R14, R35, RZ, 0x17 ;  /* 0x000000230e237211 */ /* 0x000fe200078fb8ff */
[----:B------:R-:W1:Y:S01]  /*0e10*/  LDC.64 R40, c[0x0][0x210] ;  /* 0x00008400ff287b82 */ /* 0x000e620000000a00 */
[----:B------:R-:W-:Y:S01]  /*0e20*/  SHF.R.U32.HI R14, RZ, 0x1f, R13 ;  /* 0x0000001fff0e7819 */ /* 0x000fe2000001160d */
[----:B------:R-:W-:Y:S01]  /*0e30*/  @!P2 IMAD.MOV R21, RZ, RZ, -R21 ;  /* 0x000000ffff15a224 */ /* 0x000fe200078e0a15 */
[----:B------:R-:W-:Y:S01]  /*0e40*/  SHF.R.U32.HI R37, RZ, 0x1f, R18 ;  /* 0x0000001fff257819 */ /* 0x000fe20000011612 */
[----:B------:R-:W-:Y:S01]  /*0e50*/  IMAD R35, R35, -0xc00, R32 ;  /* 0xfffff40023237824 */ /* 0x000fe200078e0220 */
[----:B------:R-:W-:Y:S01]  /*0e60*/  LEA.HI R13, R13, R14, RZ, 0x17 ;  /* 0x0000000e0d0d7211 */ /* 0x000fe200078fb8ff */
[----:B------:R-:W-:Y:S01]  /*0e70*/  IMAD R14, R33, -0xc00, R30 ;  /* 0xfffff400210e7824 */ /* 0x000fe200078e021e */
[----:B------:R-:W-:Y:S01]  /*0e80*/  LEA.HI R37, R18, R37, RZ, 0x17 ;  /* 0x0000002512257211 */ /* 0x000fe200078fb8ff */
[----:B------:R-:W2:Y:S01]  /*0e90*/  LDC.64 R32, c[0x0][0x218] ;  /* 0x00008600ff207b82 */ /* 0x000ea20000000a00 */
[----:B------:R-:W-:Y:S01]  /*0ea0*/  @!P6 IMAD.IADD R17, R17, 0x1, -R12 ;  /* 0x000000011111e824 */ /* 0x000fe200078e0a0c */
[----:B------:R-:W-:Y:S01]  /*0eb0*/  ISETP.NE.AND P6, PT, R0, RZ, PT ;  /* 0x000000ff0000720c */ /* 0x000fe20003fc5270 */
[----:B------:R-:W-:Y:S01]  /*0ec0*/  IMAD R18, R13, -0xc00, R24 ;  /* 0xfffff4000d127824 */ /* 0x000fe200078e0218 */
[----:B------:R-:W-:Y:S01]  /*0ed0*/  LOP3.LUT R13, RZ, R0, RZ, 0x33, !PT ;  /* 0x00000000ff0d7212 */ /* 0x000fe200078e33ff */
[----:B------:R-:W-:Y:S01]  /*0ee0*/  @!P1 IMAD.MOV R27, RZ, RZ, -R27 ;  /* 0x000000ffff1b9224 */ /* 0x000fe200078e0a1b */
[----:B------:R-:W-:Y:S01]  /*0ef0*/  LOP3.LUT R12, R82, 0x78, RZ, 0xc0, !PT ;  /* 0x00000078520c7812 */ /* 0x000fe200078ec0ff */
[----:B------:R-:W-:Y:S01]  /*0f00*/  @!P3 IMAD.MOV R23, RZ, RZ, -R23 ;  /* 0x000000ffff17b224 */ /* 0x000fe200078e0a17 */
[C---:B------:R-:W-:Y:S01]  /*0f10*/  SEL R43, R13.reuse, R16, !P6 ;  /* 0x000000100d2b7207 */ /* 0x040fe20007000000 */
[----:B------:R-:W-:Y:S01]  /*0f20*/  @!P5 IMAD.MOV R25, RZ, RZ, -R25 ;  /* 0x000000ffff19d224 */ /* 0x000fe200078e0a19 */
[C---:B------:R-:W-:Y:S01]  /*0f30*/  SEL R53, R13.reuse, R19, !P6 ;  /* 0x000000130d357207 */ /* 0x040fe20007000000 */
[----:B------:R-:W-:Y:S01]  /*0f40*/  @!P4 IMAD.MOV R17, RZ, RZ, -R17 ;  /* 0x000000ffff11c224 */ /* 0x000fe200078e0a11 */
[----:B------:R-:W-:Y:S01]  /*0f50*/  SEL R51, R13, R15, !P6 ;  /* 0x0000000f0d337207 */ /* 0x000fe20007000000 */
[----:B------:R-:W-:Y:S01]  /*0f60*/  IMAD R29, R29, -0xc00, R26 ;  /* 0xfffff4001d1d7824 */ /* 0x000fe200078e021a */
[----:B------:R-:W-:Y:S01]  /*0f70*/  SEL R49, R13, R21, !P6 ;  /* 0x000000150d317207 */ /* 0x000fe20007000000 */
[--C-:B------:R-:W-:Y:S01]  /*0f80*/  IMAD R53, R53, 0xc00, R12.reuse ;  /* 0x00000c0035357824 */ /* 0x100fe200078e020c */
        /* <DEDUP_REMOVED lines=8> */
[----:B------:R-:W-:Y:S01]  /*1010*/  LEA R55, R8, UR10, 0x1 ;  /* 0x0000000a08377c11 */ /* 0x000fe2000f8e08ff */
[----:B------:R-:W-:Y:S01]  /*1020*/  IMAD R47, R47, 0xc00, R12 ;  /* 0x00000c002f2f7824 */ /* 0x000fe200078e020c */
[----:B------:R-:W-:Y:S01]  /*1030*/  LOP3.LUT R82, R82, 0x38, RZ, 0xc0, !PT ;  /* 0x0000003852527812 */ /* 0x000fe200078ec0ff */
[----:B-1----:R-:W-:-:S04]  /*1040*/  IMAD.WIDE R22, R23, 0x2, R40 ;  /* 0x0000000217167825 */ /* 0x002fc800078e0228 */
[----:B------:R-:W-:Y:S01]  /*1050*/  IMAD R45, R45, 0xc00, R12 ;  /* 0x00000c002d2d7824 */ /* 0x000fe200078e020c */
[----:B------:R-:W-:Y:S01]  /*1060*/  @!PT LDS RZ, [RZ] ;  /* 0x00000000fffff984 */ /* 0x000fe20000000800 */
[----:B------:R-:W-:Y:S01]  /*1070*/  @!PT LDS RZ, [RZ] ;  /* 0x00000000fffff984 */ /* 0x000fe20000000800 */
[----:B------:R-:W-:Y:S01]  /*1080*/  @!PT LDS RZ, [RZ] ;  /* 0x00000000fffff984 */ /* 0x000fe20000000800 */
[----:B------:R-:W-:Y:S01]  /*1090*/  LDGSTS.E.BYPASS.128 [R55], desc[UR14][R22.64] ;  /* 0x0000000016377fae */ /* 0x000fe2000b901c4e */
[----:B------:R-:W-:-:S04]  /*10a0*/  IMAD.WIDE R52, R53, 0x2, R40 ;  /* 0x0000000235347825 */ /* 0x000fc800078e0228 */
[----:B------:R-:W-:Y:S01]  /*10b0*/  IMAD R31, R31, -0xc00, R28 ;  /* 0xfffff4001f1f7824 */ /* 0x000fe200078e021c */
[----:B------:R-:W-:Y:S01]  /*10c0*/  LDGSTS.E.BYPASS.128 [R63], desc[UR14][R52.64] ;  /* 0x00000000343f7fae */ /* 0x000fe2000b901c4e */
[----:B------:R-:W-:-:S04]  /*10d0*/  IMAD.WIDE R50, R51, 0x2, R40 ;  /* 0x0000000233327825 */ /* 0x000fc800078e0228 */
[----:B------:R-:W-:Y:S01]  /*10e0*/  IMAD R13, R13, 0xc00, R12 ;  /* 0x00000c000d0d7824 */ /* 0x000fe200078e020c */
[----:B------:R-:W-:Y:S01]  /*10f0*/  LDGSTS.E.BYPASS.128 [R65], desc[UR14][R50.64] ;  /* 0x0000000032417fae */ /* 0x000fe2000b901c4e */
[----:B------:R-:W-:-:S04]  /*1100*/  IMAD.WIDE R48, R49, 0x2, R40 ;  /* 0x0000000231307825 */ /* 0x000fc800078e0228 */
[----:B------:R-:W-:Y:S01]  /*1110*/  IMAD R39, R39, -0xc00, R36 ;  /* 0xfffff40027277824 */ /* 0x000fe200078e0224 */
[----:B------:R-:W-:Y:S01]  /*1120*/  LDGSTS.E.BYPASS.128 [R67], desc[UR14][R48.64] ;  /* 0x0000000030437fae */ /* 0x000fe2000b901c4e */
[----:B------:R-:W-:-:S04]  /*1130*/  IMAD.WIDE R46, R47, 0x2, R40 ;  /* 0x000000022f2e7825 */ /* 0x000fc800078e0228 */
[----:B------:R-:W-:Y:S01]  /*1140*/  IMAD R37, R37, -0xc00, R34 ;  /* 0xfffff40025257824 */ /* 0x000fe200078e0222 */
[----:B------:R-:W-:Y:S01]  /*1150*/  LDGSTS.E.BYPASS.128 [R83], desc[UR14][R46.64] ;  /* 0x000000002e537fae */ /* 0x000fe2000b901c4e */
[----:B------:R-:W-:Y:S02]  /*1160*/  IMAD R29, R29, 0xc00, R12 ;  /* 0x00000c001d1d7824 */ /* 0x000fe400078e020c */
[----:B------:R-:W-:-:S04]  /*1170*/  IMAD.WIDE R44, R45, 0x2, R40 ;  /* 0x000000022d2c7825 */ /* 0x000fc800078e0228 */
[----:B------:R-:W-:Y:S01]  /*1180*/  IMAD R31, R31, 0xc00, R12 ;  /* 0x00000c001f1f7824 */ /* 0x000fe200078e020c */
[----:B------:R-:W-:Y:S01]  /*1190*/  LDGSTS.E.BYPASS.128 [R85], desc[UR14][R44.64] ;  /* 0x000000002c557fae */ /* 0x000fe2000b901c4e */
[----:B------:R-:W-:-:S04]  /*11a0*/  IMAD.WIDE R42, R43, 0x2, R40 ;  /* 0x000000022b2a7825 */ /* 0x000fc800078e0228 */
[----:B------:R-:W-:Y:S01]  /*11b0*/  IMAD R15, R14, 0xc00, R12 ;  /* 0x00000c000e0f7824 */ /* 0x000fe200078e020c */
[----:B------:R-:W-:Y:S01]  /*11c0*/  LDGSTS.E.BYPASS.128 [R87], desc[UR14][R42.64] ;  /* 0x000000002a577fae */ /* 0x000fe2000b901c4e */
[----:B------:R-:W-:Y:S01]  /*11d0*/  IMAD.WIDE R40, R13, 0x2, R40 ;  /* 0x000000020d287825 */ /* 0x000fe200078e0228 */
[----:B------:R-:W-:-:S03]  /*11e0*/  IADD3 R13, P1, R52, 0x400, RZ ;  /* 0x00000400340d7810 */ /* 0x000fc60007f3e0ff */
[--C-:B------:R-:W-:Y:S01]  /*11f0*/  IMAD R27, R35, 0xc00, R12.reuse ;  /* 0x00000c00231b7824 */ /* 0x100fe200078e020c */
[----:B------:R-:W-:Y:S01]  /*1200*/  LDGSTS.E.BYPASS.128 [R89], desc[UR14][R40.64] ;  /* 0x0000000028597fae */ /* 0x000fe2000b901c4e */
[--C-:B------:R-:W-:Y:S02]  /*1210*/  IMAD R19, R39, 0xc00, R12.reuse ;  /* 0x00000c0027137824 */ /* 0x100fe400078e020c */
[--C-:B------:R-:W-:Y:S01]  /*1220*/  IMAD R25, R18, 0xc00, R12.reuse ;  /* 0x00000c0012197824 */ /* 0x100fe200078e020c */
[----:B------:R-:W0:Y:S01]  /*1230*/  LDGDEPBAR ;  /* 0x00000000000079af */ /* 0x000e220000000000 */
[----:B------:R-:W-:Y:S02]  /*1240*/  IMAD R17, R37, 0xc00, R12 ;  /* 0x00000c0025117824 */ /* 0x000fe400078e020c */
[----:B--2---:R-:W-:-:S04]  /*1250*/  IMAD.WIDE R38, R29, 0x2, R32 ;  /* 0x000000021d267825 */ /* 0x004fc800078e0220 */
[--C-:B------:R-:W-:Y:S01]  /*1260*/  IMAD.WIDE R36, R31, 0x2, R32.reuse ;  /* 0x000000021f247825 */ /* 0x100fe200078e0220 */
[----:B------:R-:W-:Y:S03]  /*1270*/  LDGSTS.E.BYPASS.128 [R55+0x14000], desc[UR14][R38.64] ;  /* 0x1400000026377fae */ /* 0x000fe6000b901c4e */
[----:B------:R-:W-:Y:S01]  /*1280*/  IMAD.WIDE R34, R15, 0x2, R32 ;  /* 0x000000020f227825 */ /* 0x000fe200078e0220 */
[----:B------:R-:W-:Y:S03]  /*1290*/  LDGSTS.E.BYPASS.128 [R63+0x14000], desc[UR14][R36.64] ;  /* 0x14000000243f7fae */ /* 0x000fe6000b901c4e */
[----:B------:R-:W-:Y:S01]  /*12a0*/  IMAD R21, R20, 0xc00, R12 ;  /* 0x00000c0014157824 */ /* 0x000fe200078e020c */
[----:B------:R-:W-:Y:S01]  /*12b0*/  LDGSTS.E.BYPASS.128 [R65+0x14000], desc[UR14][R34.64] ;  /* 0x1400000022417fae */ /* 0x000fe2000b901c4e */
[----:B------:R-:W-:Y:S01]  /*12c0*/  IMAD.WIDE R26, R27, 0x2, R32 ;  /* 0x000000021b1a7825 */ /* 0x000fe200078e0220 */
[----:B------:R-:W-:-:S03]  /*12d0*/  IADD3 R12, P0, R22, 0x400, RZ ;  /* 0x00000400160c7810 */ /* 0x000fc60007f1e0ff */
[--C-:B------:R-:W-:Y:S01]  /*12e0*/  IMAD.WIDE R24, R25, 0x2, R32.reuse ;  /* 0x0000000219187825 */ /* 0x100fe200078e0220 */
[----:B------:R-:W-:Y:S03]  /*12f0*/  LDGSTS.E.BYPASS.128 [R67+0x14000], desc[UR14][R26.64] ;  /* 0x140000001a437fae */ /* 0x000fe6000b901c4e */
[--C-:B------:R-:W-:Y:S01]  /*1300*/  IMAD.WIDE R28, R17, 0x2, R32.reuse ;  /* 0x00000002111c7825 */ /* 0x100fe200078e0220 */
[----:B------:R-:W-:Y:S03]  /*1310*/  LDGSTS.E.BYPASS.128 [R83+0x14000], desc[UR14][R24.64] ;  /* 0x1400000018537fae */ /* 0x000fe6000b901c4e */
[----:B------:R-:W-:Y:S01]  /*1320*/  IMAD.WIDE R30, R19, 0x2, R32 ;  /* 0x00000002131e7825 */ /* 0x000fe200078e0220 */
[----:B------:R-:W-:Y:S01]  /*1330*/  LDGSTS.E.BYPASS.128 [R85+0x14000], desc[UR14][R28.64] ;  /* 0x140000001c557fae */ /* 0x000fe2000b901c4e */
[----:B------:R-:W-:-:S02]  /*1340*/  IADD3 R75, P2, R28, 0x400, RZ ;  /* 0x000004001c4b7810 */ /* 0x000fc40007f5e0ff */
[----:B------:R-:W-:Y:S01]  /*1350*/  IMAD.WIDE R32, R21, 0x2, R32 ;  /* 0x0000000215207825 */ /* 0x000fe200078e0220 */
[----:B------:R-:W-:Y:S03]  /*1360*/  LDGSTS.E.BYPASS.128 [R87+0x14000], desc[UR14][R30.64] ;  /* 0x140000001e577fae */ /* 0x000fe6000b901c4e */
[----:B------:R-:W-:Y:S01]  /*1370*/  IMAD.X R14, RZ, RZ, R23, P0 ;  /* 0x000000ffff0e7224 */ /* 0x000fe200000e0617 */
[----:B------:R-:W-:Y:S01]  /*1380*/  LDGSTS.E.BYPASS.128 [R89+0x14000], desc[UR14][R32.64] ;  /* 0x1400000020597fae */ /* 0x000fe2000b901c4e */
[----:B------:R-:W-:Y:S01]  /*1390*/  IADD3 R15, P0, R50, 0x400, RZ ;  /* 0x00000400320f7810 */ /* 0x000fe20007f1e0ff */
[----:B------:R-:W-:Y:S01]  /*13a0*/  IMAD.X R16, RZ, RZ, R53, P1 ;  /* 0x000000ffff107224 */ /* 0x000fe200008e0635 */
[----:B------:R-:W-:Y:S01]  /*13b0*/  IADD3 R17, P1, R48, 0x400, RZ ;  /* 0x0000040030117810 */ /* 0x000fe20007f3e0ff */
[----:B------:R-:W0:Y:S01]  /*13c0*/  LDGDEPBAR ;  /* 0x00000000000079af */ /* 0x000e220000000000 */
[----:B------:R-:W-:-:S02]  /*13d0*/  IMAD.X R79, RZ, RZ, R29, P2 ;  /* 0x000000ffff4f7224 */ /* 0x000fc400010e061d */
[----:B------:R-:W-:Y:S01]  /*13e0*/  IMAD.X R18, RZ, RZ, R51, P0 ;  /* 0x000000ffff127224 */ /* 0x000fe200000e0633 */
[----:B------:R-:W-:Y:S01]  /*13f0*/  BAR.SYNC.DEFER_BLOCKING 0x0 ;  /* 0x0000000000007b1d */ /* 0x000fe20000010000 */
[----:B------:R-:W-:Y:S01]  /*1400*/  IADD3 R19, P0, R46, 0x400, RZ ;  /* 0x000004002e137810 */ /* 0x000fe20007f1e0ff */
[----:B------:R-:W-:Y:S01]  /*1410*/  IMAD.X R20, RZ, RZ, R49, P1 ;  /* 0x000000ffff147224 */ /* 0x000fe200008e0631 */
[----:B------:R-:W-:-:S05]  /*1420*/  IADD3 R21, P1, R44, 0x400, RZ ;  /* 0x000004002c157810 */ /* 0x000fca0007f3e0ff */
[----:B------:R-:W-:Y:S01]  /*1430*/  IMAD.X R56, RZ, RZ, R45, P1 ;  /* 0x000000ffff387224 */ /* 0x000fe200008e062d */
[----:B------:R-:W-:-:S05]  /*1440*/  IADD3 R57, P1, R40, 0x400, RZ ;  /* 0x0000040028397810 */ /* 0x000fca0007f3e0ff */
[----:B------:R-:W-:Y:S01]  /*1450*/  IMAD.X R60, RZ, RZ, R41, P1 ;  /* 0x000000ffff3c7224 */ /* 0x000fe200008e0629 */
[----:B------:R-:W-:-:S05]  /*1460*/  IADD3 R61, P1, R36, 0x400, RZ ;  /* 0x00000400243d7810 */ /* 0x000fca0007f3e0ff */
[----:B------:R-:W-:Y:S01]  /*1470*/  IMAD.X R70, RZ, RZ, R37, P1 ;  /* 0x000000ffff467224 */ /* 0x000fe200008e0625 */
[----:B------:R-:W-:Y:S01]  /*1480*/  IADD3 R71, P1, R26, 0x400, RZ ;  /* 0x000004001a477810 */ /* 0x000fe20007f3e0ff */
[----:B------:R-:W-:Y:S01]  /*1490*/  @!PT LDS RZ, [RZ] ;  /* 0x00000000fffff984 */ /* 0x000fe20000000800 */
[----:B------:R-:W-:Y:S01]  /*14a0*/  @!PT LDS RZ, [RZ] ;  /* 0x00000000fffff984 */ /* 0x000fe20000000800 */
[----:B------:R-:W-:Y:S01]  /*14b0*/  @!PT LDS RZ, [RZ] ;  /* 0x00000000fffff984 */ /* 0x000fe20000000800 */
[----:B------:R-:W-:Y:S04]  /*14c0*/  LDGSTS.E.BYPASS.128 [R55+0x4000], desc[UR14][R22.64+0x100] ;  /* 0x0400010016377fae */ /* 0x000fe8000b901c4e */
[----:B------:R-:W-:Y:S01]  /*14d0*/  IMAD.X R74, RZ, RZ, R27, P1 ;  /* 0x000000ffff4a7224 */ /* 0x000fe200008e061b */
[----:B------:R-:W-:Y:S01]  /*14e0*/  IADD3 R77, P1, R30, 0x400, RZ ;  /* 0x000004001e4d7810 */ /* 0x000fe20007f3e0ff */
[----:B------:R-:W-:Y:S04]  /*14f0*/  LDGSTS.E.BYPASS.128 [R63+0x4000], desc[UR14][R52.64+0x100] ;  /* 0x04000100343f7fae */ /* 0x000fe8000b901c4e */
[----:B------:R-:W-:Y:S01]  /*1500*/  LDGSTS.E.BYPASS.128 [R65+0x4000], desc[UR14][R50.64+0x100] ;  /* 0x0400010032417fae */ /* 0x000fe2000b901c4e */
[----:B------:R-:W-:-:S03]  /*1510*/  IMAD.X R80, RZ, RZ, R31, P1 ;  /* 0x000000ffff507224 */ /* 0x000fc600008e061f */
[----:B------:R-:W-:Y:S04]  /*1520*/  LDGSTS.E.BYPASS.128 [R67+0x4000], desc[UR14][R48.64+0x100] ;  /* 0x0400010030437fae */ /* 0x000fe8000b901c4e */
[----:B------:R-:W-:Y:S04]  /*1530*/  LDGSTS.E.BYPASS.128 [R83+0x4000], desc[UR14][R46.64+0x100] ;  /* 0x040001002e537fae */ /* 0x000fe8000b901c4e */
[----:B------:R-:W-:Y:S04]  /*1540*/  LDGSTS.E.BYPASS.128 [R85+0x4000], desc[UR14][R44.64+0x100] ;  /* 0x040001002c557fae */ /* 0x000fe8000b901c4e */
[----:B------:R-:W-:Y:S04]  /*1550*/  LDGSTS.E.BYPASS.128 [R87+0x4000], desc[UR14][R42.64+0x100] ;  /* 0x040001002a577fae */ /* 0x000fe8000b901c4e */
[----:B------:R-:W-:Y:S04]  /*1560*/  LDGSTS.E.BYPASS.128 [R89+0x4000], desc[UR14][R40.64+0x100] ;  /* 0x0400010028597fae */ /* 0x000fe8000b901c4e */
[----:B------:R-:W0:Y:S04]  /*1570*/  LDGDEPBAR ;  /* 0x00000000000079af */ /* 0x000e280000000000 */
[----:B------:R-:W-:Y:S04]  /*1580*/  LDGSTS.E.BYPASS.128 [R55+0x18000], desc[UR14][R38.64+0x100] ;  /* 0x1800010026377fae */ /* 0x000fe8000b901c4e */
[----:B------:R-:W-:Y:S04]  /*1590*/  LDGSTS.E.BYPASS.128 [R63+0x18000], desc[UR14][R36.64+0x100] ;  /* 0x18000100243f7fae */ /* 0x000fe8000b901c4e */
[----:B------:R-:W-:Y:S04]  /*15a0*/  LDGSTS.E.BYPASS.128 [R65+0x18000], desc[UR14][R34.64+0x100] ;  /* 0x1800010022417fae */ /* 0x000fe8000b901c4e */
[----:B------:R-:W-:Y:S04]  /*15b0*/  LDGSTS.E.BYPASS.128 [R67+0x18000], desc[UR14][R26.64+0x100] ;  /* 0x180001001a437fae */ /* 0x000fe8000b901c4e */
[----:B------:R-:W-:Y:S04]  /*15c0*/  LDGSTS.E.BYPASS.128 [R83+0x18000], desc[UR14][R24.64+0x100] ;  /* 0x1800010018537fae */ /* 0x000fe8000b901c4e */
[----:B------:R-:W-:Y:S04]  /*15d0*/  LDGSTS.E.BYPASS.128 [R85+0x18000], desc[UR14][R28.64+0x100] ;  /* 0x180001001c557fae */ /* 0x000fe8000b901c4e */
[----:B------:R-:W-:Y:S04]  /*15e0*/  LDGSTS.E.BYPASS.128 [R87+0x18000], desc[UR14][R30.64+0x100] ;  /* 0x180001001e577fae */ /* 0x000fe8000b901c4e */
[----:B------:R-:W-:Y:S04]  /*15f0*/  LDGSTS.E.BYPASS.128 [R89+0x18000], desc[UR14][R32.64+0x100] ;  /* 0x1800010020597fae */ /* 0x000fe8000b901c4e */
[----:B------:R-:W0:Y:S01]  /*1600*/  LDGDEPBAR ;  /* 0x00000000000079af */ /* 0x000e220000000000 */
[----:B------:R-:W-:Y:S06]  /*1610*/  BAR.SYNC.DEFER_BLOCKING 0x0 ;  /* 0x0000000000007b1d */ /* 0x000fec0000010000 */
[----:B------:R-:W-:Y:S01]  /*1620*/  @!PT LDS RZ, [RZ] ;  /* 0x00000000fffff984 */ /* 0x000fe20000000800 */
[----:B------:R-:W-:Y:S01]  /*1630*/  @!PT LDS RZ, [RZ] ;  /* 0x00000000fffff984 */ /* 0x000fe20000000800 */
[----:B------:R-:W-:Y:S01]  /*1640*/  @!PT LDS RZ, [RZ] ;  /* 0x00000000fffff984 */ /* 0x000fe20000000800 */
        /* <DEDUP_REMOVED lines=22> */
[----:B------:R1:W-:Y:S04]  /*17b0*/  LDGSTS.E.BYPASS.128 [R55+0xc000], desc[UR14][R22.64+0x300] ;  /* 0x0c00030016377fae */ /* 0x0003e8000b901c4e */
[----:B------:R2:W-:Y:S04]  /*17c0*/  LDGSTS.E.BYPASS.128 [R63+0xc000], desc[UR14][R52.64+0x300] ;  /* 0x0c000300343f7fae */ /* 0x0005e8000b901c4e */
[----:B------:R3:W-:Y:S04]  /*17d0*/  LDGSTS.E.BYPASS.128 [R65+0xc000], desc[UR14][R50.64+0x300] ;  /* 0x0c00030032417fae */ /* 0x0007e8000b901c4e */
[----:B------:R4:W-:Y:S01]  /*17e0*/  LDGSTS.E.BYPASS.128 [R67+0xc000], desc[UR14][R48.64+0x300] ;  /* 0x0c00030030437fae */ /* 0x0009e2000b901c4e */
[----:B-1----:R-:W-:Y:S01]  /*17f0*/  IMAD.X R22, RZ, RZ, R47, P0 ;  /* 0x000000ffff167224 */ /* 0x002fe200000e062f */
[----:B------:R-:W-:-:S02]  /*1800*/  IADD3 R23, P0, R42, 0x400, RZ ;  /* 0x000004002a177810 */ /* 0x000fc40007f1e0ff */
[----:B------:R1:W-:Y:S01]  /*1810*/  LDGSTS.E.BYPASS.128 [R83+0xc000], desc[UR14][R46.64+0x300] ;  /* 0x0c0003002e537fae */ /* 0x0003e2000b901c4e */
[----:B--2---:R-:W-:Y:S02]  /*1820*/  CS2R R52, SRZ ;  /* 0x0000000000347805 */ /* 0x004fe4000001ff00 */
[----:B------:R-:W-:Y:S01]  /*1830*/  IMAD.X R58, RZ, RZ, R43, P0 ;  /* 0x000000ffff3a7224 */ /* 0x000fe200000e062b */
[----:B------:R2:W-:Y:S01]  /*1840*/  LDGSTS.E.BYPASS.128 [R85+0xc000], desc[UR14][R44.64+0x300] ;  /* 0x0c0003002c557fae */ /* 0x0005e2000b901c4e */
[----:B------:R-:W-:Y:S02]  /*1850*/  IADD3 R59, P0, R38, 0x400, RZ ;  /* 0x00000400263b7810 */ /* 0x000fe40007f1e0ff */
[----:B---3--:R-:W-:Y:S01]  /*1860*/  CS2R R50, SRZ ;  /* 0x0000000000327805 */ /* 0x008fe2000001ff00 */
[----:B------:R3:W-:Y:S01]  /*1870*/  LDGSTS.E.BYPASS.128 [R87+0xc000], desc[UR14][R42.64+0x300] ;  /* 0x0c0003002a577fae */ /* 0x0007e2000b901c4e */
[----:B----4-:R-:W-:Y:S01]  /*1880*/  CS2R R48, SRZ ;  /* 0x0000000000307805 */ /* 0x010fe2000001ff00 */
[----:B------:R-:W-:Y:S01]  /*1890*/  IMAD.X R68, RZ, RZ, R39, P0 ;  /* 0x000000ffff447224 */ /* 0x000fe200000e0627 */
[----:B------:R-:W-:Y:S01]  /*18a0*/  IADD3 R69, P0, R34, 0x400, RZ ;  /* 0x0000040022457810 */ /* 0x000fe20007f1e0ff */
[----:B------:R4:W-:Y:S01]  /*18b0*/  LDGSTS.E.BYPASS.128 [R89+0xc000], desc[UR14][R40.64+0x300] ;  /* 0x0c00030028597fae */ /* 0x0009e2000b901c4e */
[----:B-1----:R-:W-:-:S03]  /*18c0*/  CS2R R46, SRZ ;  /* 0x00000000002e7805 */ /* 0x002fc6000001ff00 */
[----:B------:R-:W0:Y:S01]  /*18d0*/  LDGDEPBAR ;  /* 0x00000000000079af */ /* 0x000e220000000000 */
[----:B------:R-:W-:Y:S01]  /*18e0*/  IMAD.X R72, RZ, RZ, R35, P0 ;  /* 0x000000ffff487224 */ /* 0x000fe200000e0623 */
[----:B------:R-:W-:Y:S02]  /*18f0*/  IADD3 R73, P0, R24, 0x400, RZ ;  /* 0x0000040018497810 */ /* 0x000fe40007f1e0ff */
[----:B--2---:R-:W-:Y:S01]  /*1900*/  CS2R R44, SRZ ;  /* 0x00000000002c7805 */ /* 0x004fe2000001ff00 */
[----:B------:R1:W-:Y:S01]  /*1910*/  LDGSTS.E.BYPASS.128 [R55+0x20000], desc[UR14][R38.64+0x300] ;  /* 0x2000030026377fae */ /* 0x0003e2000b901c4e */
[----:B---3--:R-:W-:Y:S01]  /*1920*/  CS2R R42, SRZ ;  /* 0x00000000002a7805 */ /* 0x008fe2000001ff00 */
[----:B------:R-:W-:Y:S02]  /*1930*/  IMAD.X R76, RZ, RZ, R25, P0 ;  /* 0x000000ffff4c7224 */ /* 0x000fe400000e0619 */
[----:B------:R2:W-:Y:S01]  /*1940*/  LDGSTS.E.BYPASS.128 [R63+0x20000], desc[UR14][R36.64+0x300] ;  /* 0x20000300243f7fae */ /* 0x0005e2000b901c4e */
[----:B------:R-:W-:-:S02]  /*1950*/  IADD3 R78, P0, R32, 0x400, RZ ;  /* 0x00000400204e7810 */ /* 0x000fc40007f1e0ff */
[----:B----4-:R-:W-:Y:S01]  /*1960*/  CS2R R40, SRZ ;  /* 0x0000000000287805 */ /* 0x010fe2000001ff00 */
[----:B------:R3:W-:Y:S02]  /*1970*/  LDGSTS.E.BYPASS.128 [R65+0x20000], desc[UR14][R34.64+0x300] ;  /* 0x2000030022417fae */ /* 0x0007e4000b901c4e */
[----:B------:R-:W-:Y:S02]  /*1980*/  IMAD.X R81, RZ, RZ, R33, P0 ;  /* 0x000000ffff517224 */ /* 0x000fe400000e0621 */
[----:B------:R4:W-:Y:S01]  /*1990*/  LDGSTS.E.BYPASS.128 [R67+0x20000], desc[UR14][R26.64+0x300] ;  /* 0x200003001a437fae */ /* 0x0009e2000b901c4e */
[----:B-1----:R-:W-:Y:S02]  /*19a0*/  CS2R R38, SRZ ;  /* 0x0000000000267805 */ /* 0x002fe4000001ff00 */
[----:B------:R-:W-:Y:S01]  /*19b0*/  CS2R R54, SRZ ;  /* 0x0000000000367805 */ /* 0x000fe2000001ff00 */
[----:B------:R1:W-:Y:S01]  /*19c0*/  LDGSTS.E.BYPASS.128 [R83+0x20000], desc[UR14][R24.64+0x300] ;  /* 0x2000030018537fae */ /* 0x0003e2000b901c4e */
[----:B--2---:R-:W-:-:S03]  /*19d0*/  CS2R R36, SRZ ;  /* 0x0000000000247805 */ /* 0x004fc6000001ff00 */
[----:B------:R2:W-:Y:S01]  /*19e0*/  LDGSTS.E.BYPASS.128 [R85+0x20000], desc[UR14][R28.64+0x300] ;  /* 0x200003001c557fae */ /* 0x0005e2000b901c4e */
[----:B---3--:R-:W-:-:S03]  /*19f0*/  CS2R R34, SRZ ;  /* 0x0000000000227805 */ /* 0x008fc6000001ff00 */
[----:B------:R3:W-:Y:S01]  /*1a00*/  LDGSTS.E.BYPASS.128 [R87+0x20000], desc[UR14][R30.64+0x300] ;  /* 0x200003001e577fae */ /* 0x0007e2000b901c4e */
[----:B----4-:R-:W-:-:S03]  /*1a10*/  CS2R R26, SRZ ;  /* 0x00000000001a7805 */ /* 0x010fc6000001ff00 */
[----:B------:R4:W-:Y:S01]  /*1a20*/  LDGSTS.E.BYPASS.128 [R89+0x20000], desc[UR14][R32.64+0x300] ;  /* 0x2000030020597fae */ /* 0x0009e2000b901c4e */
[----:B-1----:R-:W-:Y:S01]  /*1a30*/  IMAD.MOV.U32 R83, RZ, RZ, -0x80 ;  /* 0xffffff80ff537424 */ /* 0x002fe200078e00ff */
[----:B------:R-:W-:Y:S02]  /*1a40*/  CS2R R24, SRZ ;  /* 0x0000000000187805 */ /* 0x000fe4000001ff00 */
[----:B------:R-:W0:Y:S01]  /*1a50*/  LDGDEPBAR ;  /* 0x00000000000079af */ /* 0x000e220000000000 */
[--C-:B--2---:R-:W-:Y:S02]  /*1a60*/  SHF.R.U32.HI R85, RZ, 0x5, R86.reuse ;  /* 0x00000005ff557819 */ /* 0x104fe40000011656 */
[----:B------:R-:W-:Y:S02]  /*1a70*/  CS2R R28, SRZ ;  /* 0x00000000001c7805 */ /* 0x000fe4000001ff00 */
[----:B------:R-:W-:Y:S02]  /*1a80*/  SHF.R.U32.HI R86, RZ, 0x3, R86 ;  /* 0x00000003ff567819 */ /* 0x000fe40000011656 */
[----:B---3--:R-:W-:-:S02]  /*1a90*/  CS2R R30, SRZ ;  /* 0x00000000001e7805 */ /* 0x008fc4000001ff00 */
[----:B------:R-:W-:Y:S02]  /*1aa0*/  LOP3.LUT R85, R85, 0x7fffffc, RZ, 0xc0, !PT ;  /* 0x07fffffc55557812 */ /* 0x000fe400078ec0ff */
[----:B----4-:R-:W-:-:S07]  /*1ab0*/  CS2R R32, SRZ ;  /* 0x0000000000207805 */ /* 0x010fce000001ff00 */
.L_x_0:
[----:B------:R-:W1:Y:S01]  /*1ac0*/  SHFL.IDX PT, R62, R85, RZ, 0x1f ;  /* 0x00001fff553e7589 */ /* 0x000e6200000e0000 */
[----:B------:R-:W-:Y:S01]  /*1ad0*/  UIADD3 UR12, UR12, 0x1, URZ ;  /* 0x000000010c0c7890 */ /* 0x000fe2000fffe03f */
[----:B------:R-:W-:-:S04]  /*1ae0*/  DEPBAR.LE SB0, 0x6 ;  /* 0x000081800000791a */ /* 0x000fc80000000000 */
[----:B------:R-:W-:Y:S01]  /*1af0*/  UISETP.GE.AND UP0, UPT, UR12, 0x5, UPT ;  /* 0x000000050c00788c */ /* 0x000fe2000bf06270 */
[----:B------:R-:W-:Y:S01]  /*1b00*/  BAR.SYNC.DEFER_BLOCKING 0x0 ;  /* 0x0000000000007b1d */ /* 0x000fe20000010000 */
[----:B------:R-:W-:Y:S01]  /*1b10*/  UIADD3 UR11, UR11, 0x1, URZ ;  /* 0x000000010b0b7890 */ /* 0x000fe2000fffe03f */
[----:B------:R-:W-:Y:S01]  /*1b20*/  IADD3 R92, P1, R12, UR4, RZ ;  /* 0x000000040c5c7c10 */ /* 0x000fe2000ff3e0ff */
[----:B------:R-:W-:Y:S01]  /*1b30*/  USEL UR12, UR12, URZ, !UP0 ;  /* 0x0000003f0c0c7287 */ /* 0x000fe2000c000000 */
[----:B------:R-:W-:Y:S02]  /*1b40*/  VIADD R83, R83, 0x80 ;  /* 0x0000008053537836 */ /* 0x000fe40000000000 */
[----:B------:R-:W-:Y:S01]  /*1b50*/  UMOV UR19, 0x40000040 ;  /* 0x4000004000137882 */ /* 0x000fe20000000000 */
[----:B------:R-:W-:Y:S02]  /*1b60*/  IADD3.X R93, R14, UR5, RZ, P1, !PT ;  /* 0x000000050e5d7c10 */ /* 0x000fe40008ffe4ff */
[----:B------:R-:W-:-:S02]  /*1b70*/  IADD3 R64, P1, R13, UR4, RZ ;  /* 0x000000040d407c10 */ /* 0x000fc4000ff3e0ff */
[----:B------:R-:W-:Y:S02]  /*1b80*/  ISETP.GE.U32.AND P0, PT, R83, 0xa00, PT ;  /* 0x00000a005300780c */ /* 0x000fe40003f06070 */
[----:B------:R-:W-:Y:S02]  /*1b90*/  IADD3.X R65, R16, UR5, RZ, P1, !PT ;  /* 0x0000000510417c10 */ /* 0x000fe40008ffe4ff */
[----:B------:R-:W-:Y:S02]  /*1ba0*/  IADD3 R90, P1, R15, UR4, RZ ;  /* 0x000000040f5a7c10 */ /* 0x000fe4000ff3e0ff */
[----:B-1----:R-:W-:Y:S02]  /*1bb0*/  R2UR UR6, R62 ;  /* 0x000000003e0672ca */ /* 0x002fe400000e0000 */
[----:B------:R-:W-:Y:S02]  /*1bc0*/  IADD3.X R91, R18, UR5, RZ, P1, !PT ;  /* 0x00000005125b7c10 */ /* 0x000fe40008ffe4ff */
[----:B------:R-:W-:Y:S01]  /*1bd0*/  IADD3 R62, P1, R17, UR4, RZ ;  /* 0x00000004113e7c10 */ /* 0x000fe2000ff3e0ff */
[----:B------:R-:W-:-:S03]  /*1be0*/  WARPGROUP.ARRIVE ;  /* 0x00000000000079c5 */ /* 0x000fc60000000000 */
[----:B------:R-:W-:-:S05]  /*1bf0*/  IADD3.X R63, R20, UR5, RZ, P1, !PT ;  /* 0x00000005143f7c10 */ /* 0x000fca0008ffe4ff */
[----:B------:R-:W-:Y:S02]  /*1c00*/  USHF.L.U32 UR7, UR6, 0x7, URZ ;  /* 0x0000000706077899 */ /* 0x000fe4000800063f */
[----:B------:R-:W-:Y:S02]  /*1c10*/  ULEA UR6, UR12, UR10, 0xe ;  /* 0x0000000a0c067291 */ /* 0x000fe4000f8e703f */
[----:B------:R-:W-:Y:S02]  /*1c20*/  ULOP3.LUT UR7, UR7, 0x180, URZ, 0xc0, !UPT ;  /* 0x0000018007077892 */ /* 0x000fe4000f8ec03f */
[----:B------:R-:W-:Y:S02]  /*1c30*/  USHF.R.U32.HI UR8, URZ, 0x4, UR6 ;  /* 0x000000043f087899 */ /* 0x000fe40008011606 */
[----:B------:R-:W-:Y:S02]  /*1c40*/  UIADD3 UR6, UR6, 0x14000, URZ ;  /* 0x0001400006067890 */ /* 0x000fe4000fffe03f */
[----:B------:R-:W-:-:S02]  /*1c50*/  ULOP3.LUT UR8, UR8, 0x3fff, URZ, 0xc0, !UPT ;  /* 0x00003fff08087892 */ /* 0x000fc4000f8ec03f */
[----:B------:R-:W-:Y:S02]  /*1c60*/  USHF.R.U32.HI UR6, URZ, 0x4, UR6 ;  /* 0x000000043f067899 */ /* 0x000fe40008011606 */
[----:B------:R-:W-:Y:S02]  /*1c70*/  UIADD3 UR8, UP0, UR7, UR8, URZ ;  /* 0x0000000807087290 */ /* 0x000fe4000ff1e03f */
[----:B------:R-:W-:Y:S02]  /*1c80*/  ULOP3.LUT UR6, UR6, 0x3fff, URZ, 0xc0, !UPT ;  /* 0x00003fff06067892 */ /* 0x000fe4000f8ec03f */
[----:B------:R-:W-:Y:S02]  /*1c90*/  UIADD3.X UR9, URZ, URZ, URZ, UP0, !UPT ;  /* 0x0000003f3f097290 */ /* 0x000fe400087fe43f */
[----:B------:R-:W-:Y:S02]  /*1ca0*/  ULOP3.LUT UR18, UR6, 0x2000000, URZ, 0xfc, !UPT ;  /* 0x0200000006127892 */ /* 0x000fe4000f8efc3f */
[----:B------:R-:W-:-:S02]  /*1cb0*/  ULOP3.LUT UR16, UR8, 0x2000000, URZ, 0xfc, !UPT ;  /* 0x0200000008107892 */ /* 0x000fc4000f8efc3f */
[----:B------:R-:W-:Y:S01]  /*1cc0*/  ULOP3.LUT UR17, UR9, 0x40000040, URZ, 0xfc, !UPT ;  /* 0x4000004009117892 */ /* 0x000fe2000f8efc3f */
[----:B------:R-:W-:Y:S01]  /*1cd0*/  UMOV UR7, URZ ;  /* 0x0000003f00077c82 */ /* 0x000fe20008000000 */
[----:B------:R-:W-:-:S04]  /*1ce0*/  UISETP.GE.AND UP0, UPT, UR11, 0x5, UPT ;  /* 0x000000050b00788c */ /* 0x000fc8000bf06270 */
[----:B------:R-:W-:-:S03]  /*1cf0*/  USEL UR11, UR11, URZ, !UP0 ;  /* 0x0000003f0b0b7287 */ /* 0x000fc6000c000000 */
[----:B------:R-:W-:Y:S01]  /*1d00*/  HGMMA.64x64x16.F32.BF16 R24, gdesc[UR16], R24 ;  /* 0x00e00000101879f0 */ /* 0x000fe20008701818 */
[----:B------:R-:W-:Y:S01]  /*1d10*/  UMOV UR16, 0x2000002 ;  /* 0x0200000200107882 */ /* 0x000fe20000000000 */
[----:B------:R-:W-:Y:S02]  /*1d20*/  UMOV UR17, 0x40000040 ;  /* 0x4000004000117882 */ /* 0x000fe40000000000 */
[----:B------:R-:W-:Y:S02]  /*1d30*/  UIADD3.64 UR18, UR6, UR16, URZ ;  /* 0x0000001006127297 */ /* 0x000fe4000fffe03f */
[----:B------:R-:W-:-:S09]  /*1d40*/  UIADD3.64 UR16, UR8, UR16, URZ ;  /* 0x0000001008107297 */ /* 0x000fd2000fffe03f */
        /* <DEDUP_REMOVED lines=29> */
[----:B------:R-:W-:Y:S02]  /*1f20*/  UIADD3.64 UR16, UR8, UR16, URZ ;  /* 0x0000001008107297 */ /* 0x000fe4000fffe03f */
[----:B------:R-:W-:-:S06]  /*1f30*/  ULEA UR6, UR11, UR10, 0xe ;  /* 0x0000000a0b067291 */ /* 0x000fcc000f8e703f */
[----:B------:R-:W-:Y:S02]  /*1f40*/  LEA R67, R8, UR6, 0x1 ;  /* 0x0000000608437c11 */ /* 0x000fe4000f8e08ff */
[----:B------:R-:W-:Y:S02]  /*1f50*/  LEA R87, R2, UR6, 0x1 ;  /* 0x0000000602577c11 */ /* 0x000fe4000f8e08ff */
[----:B------:R-:W-:Y:S02]  /*1f60*/  LEA R88, R3, UR6, 0x1 ;  /* 0x0000000603587c11 */ /* 0x000fe4000f8e08ff */
[----:B------:R-:W-:Y:S01]  /*1f70*/  LEA R89, R4, UR6, 0x1 ;  /* 0x0000000604597c11 */ /* 0x000fe2000f8e08ff */
[----:B------:R-:W-:Y:S03]  /*1f80*/  HGMMA.64x64x16.F32.BF16 R24, gdesc[UR16], R24, gsb0 ;  /* 0x00e00000101879f0 */ /* 0x000fe60008001818 */
[----:B------:R-:W-:-:S02]  /*1f90*/  WARPGROUP.DEPBAR.LE gsb0, 0x1 ;  /* 0x00008000000079c5 */ /* 0x000fc40000010100 */
[----:B------:R-:W-:Y:S06]  /*1fa0*/  BAR.SYNC.DEFER_BLOCKING 0x0 ;  /* 0x0000000000007b1d */ /* 0x000fec0000010000 */
[----:B------:R-:W-:Y:S01]  /*1fb0*/  @!PT LDS RZ, [RZ] ;  /* 0x00000000fffff984 */ /* 0x000fe20000000800 */
[----:B------:R-:W-:Y:S01]  /*1fc0*/  @!PT LDS RZ, [RZ] ;  /* 0x00000000fffff984 */ /* 0x000fe20000000800 */
[----:B------:R-:W-:Y:S01]  /*1fd0*/  @!PT LDS RZ, [RZ] ;  /* 0x00000000fffff984 */ /* 0x000fe20000000800 */
[----:B------:R1:W-:Y:S04]  /*1fe0*/  LDGSTS.E.BYPASS.128 [R67], desc[UR14][R92.64], !P0 ;  /* 0x000000005c437fae */ /* 0x0003e8000c101c4e */
[----:B------:R2:W-:Y:S04]  /*1ff0*/  LDGSTS.E.BYPASS.128 [R87], desc[UR14][R64.64], !P0 ;  /* 0x0000000040577fae */ /* 0x0005e8000c101c4e */
[----:B------:R3:W-:Y:S01]  /*2000*/  LDGSTS.E.BYPASS.128 [R88], desc[UR14][R90.64], !P0 ;  /* 0x000000005a587fae */ /* 0x0007e2000c101c4e */
[----:B-1----:R-:W-:-:S03]  /*2010*/  IADD3 R92, P1, R19, UR4, RZ ;  /* 0x00000004135c7c10 */ /* 0x002fc6000ff3e0ff */
[----:B------:R1:W-:Y:S01]  /*2020*/  LDGSTS.E.BYPASS.128 [R89], desc[UR14][R62.64], !P0 ;  /* 0x000000003e597fae */ /* 0x0003e2000c101c4e */
[----:B------:R-:W-:Y:S02]  /*2030*/  IADD3.X R93, R22, UR5, RZ, P1, !PT ;  /* 0x00000005165d7c10 */ /* 0x000fe40008ffe4ff */
[----:B--2---:R-:W-:Y:S02]  /*2040*/  IADD3 R64, P1, R21, UR4, RZ ;  /* 0x0000000415407c10 */ /* 0x004fe4000ff3e0ff */
[----:B---3--:R-:W-:Y:S02]  /*2050*/  LEA R90, R5, UR6, 0x1 ;  /* 0x00000006055a7c11 */ /* 0x008fe4000f8e08ff */
[----:B------:R-:W-:Y:S02]  /*2060*/  IADD3.X R65, R56, UR5, RZ, P1, !PT ;  /* 0x0000000538417c10 */ /* 0x000fe40008ffe4ff */
[----:B------:R-:W-:Y:S01]  /*2070*/  LEA R91, R6, UR6, 0x1 ;  /* 0x00000006065b7c11 */ /* 0x000fe2000f8e08ff */
[----:B------:R2:W-:Y:S01]  /*2080*/  LDGSTS.E.BYPASS.128 [R90], desc[UR14][R92.64], !P0 ;  /* 0x000000005c5a7fae */ /* 0x0005e2000c101c4e */
[----:B-1----:R-:W-:-:S03]  /*2090*/  IADD3 R62, P1, R23, UR4, RZ ;  /* 0x00000004173e7c10 */ /* 0x002fc6000ff3e0ff */
[----:B------:R-:W-:Y:S01]  /*20a0*/  LDGSTS.E.BYPASS.128 [R91], desc[UR14][R64.64], !P0 ;  /* 0x00000000405b7fae */ /* 0x000fe2000c101c4e */
[----:B------:R-:W-:Y:S02]  /*20b0*/  IADD3.X R63, R58, UR5, RZ, P1, !PT ;  /* 0x000000053a3f7c10 */ /* 0x000fe40008ffe4ff */
[----:B--2---:R-:W-:Y:S02]  /*20c0*/  LEA R92, R7, UR6, 0x1 ;  /* 0x00000006075c7c11 */ /* 0x004fe4000f8e08ff */
[----:B------:R-:W-:-:S03]  /*20d0*/  LEA R93, R9, UR6, 0x1 ;  /* 0x00000006095d7c11 */ /* 0x000fc6000f8e08ff */
[----:B------:R1:W-:Y:S02]  /*20e0*/  LDGSTS.E.BYPASS.128 [R92], desc[UR14][R62.64], !P0 ;  /* 0x000000003e5c7fae */ /* 0x0003e4000c101c4e */
[----:B-1----:R-:W-:-:S04]  /*20f0*/  IADD3 R62, P1, R57, UR4, RZ ;  /* 0x00000004393e7c10 */ /* 0x002fc8000ff3e0ff */
[----:B------:R-:W-:Y:S02]  /*2100*/  IADD3.X R63, R60, UR5, RZ, P1, !PT ;  /* 0x000000053c3f7c10 */ /* 0x000fe40008ffe4ff */
[----:B------:R-:W-:-:S03]  /*2110*/  IADD3 R64, P1, R59, UR4, RZ ;  /* 0x000000043b407c10 */ /* 0x000fc6000ff3e0ff */
[----:B------:R-:W-:Y:S01]  /*2120*/  LDGSTS.E.BYPASS.128 [R93], desc[UR14][R62.64], !P0 ;  /* 0x000000003e5d7fae */ /* 0x000fe2000c101c4e */
[----:B------:R-:W-:Y:S02]  /*2130*/  IADD3.X R65, R68, UR5, RZ, P1, !PT ;  /* 0x0000000544417c10 */ /* 0x000fe40008ffe4ff */
[----:B------:R-:W-:Y:S01]  /*2140*/  IADD3 R66, P1, R61, UR4, RZ ;  /* 0x000000043d427c10 */ /* 0x000fe2000ff3e0ff */
[----:B------:R-:W0:Y:S04]  /*2150*/  LDGDEPBAR ;  /* 0x00000000000079af */ /* 0x000e280000000000 */
[----:B------:R1:W-:Y:S02]  /*2160*/  LDGSTS.E.BYPASS.128 [R67+0x14000], desc[UR14][R64.64], !P0 ;  /* 0x1400000040437fae */ /* 0x0003e4000c101c4e */
[----:B-1----:R-:W-:-:S02]  /*2170*/  IADD3.X R67, R70, UR5, RZ, P1, !PT ;  /* 0x0000000546437c10 */ /* 0x002fc40008ffe4ff */
[----:B------:R-:W-:-:S03]  /*2180*/  IADD3 R62, P1, R69, UR4, RZ ;  /* 0x00000004453e7c10 */ /* 0x000fc6000ff3e0ff */
[----:B------:R-:W-:Y:S01]  /*2190*/  LDGSTS.E.BYPASS.128 [R87+0x14000], desc[UR14][R66.64], !P0 ;  /* 0x1400000042577fae */ /* 0x000fe2000c101c4e */
[----:B------:R-:W-:-:S05]  /*21a0*/  IADD3.X R63, R72, UR5, RZ, P1, !PT ;  /* 0x00000005483f7c10 */ /* 0x000fca0008ffe4ff */
[----:B------:R1:W-:Y:S02]  /*21b0*/  LDGSTS.E.BYPASS.128 [R88+0x14000], desc[UR14][R62.64], !P0 ;  /* 0x140000003e587fae */ /* 0x0003e4000c101c4e */
[----:B-1----:R-:W-:-:S04]  /*21c0*/  IADD3 R62, P1, R71, UR4, RZ ;  /* 0x00000004473e7c10 */ /* 0x002fc8000ff3e0ff */
[----:B------:R-:W-:Y:S02]  /*21d0*/  IADD3.X R63, R74, UR5, RZ, P1, !PT ;  /* 0x000000054a3f7c10 */ /* 0x000fe40008ffe4ff */
[----:B------:R-:W-:-:S03]  /*21e0*/  IADD3 R64, P1, R73, UR4, RZ ;  /* 0x0000000449407c10 */ /* 0x000fc6000ff3e0ff */
[----:B------:R-:W-:Y:S01]  /*21f0*/  LDGSTS.E.BYPASS.128 [R89+0x14000], desc[UR14][R62.64], !P0 ;  /* 0x140000003e597fae */ /* 0x000fe2000c101c4e */
[----:B------:R-:W-:Y:S02]  /*2200*/  IADD3.X R65, R76, UR5, RZ, P1, !PT ;  /* 0x000000054c417c10 */ /* 0x000fe40008ffe4ff */
[----:B------:R-:W-:-:S03]  /*2210*/  IADD3 R66, P1, R75, UR4, RZ ;  /* 0x000000044b427c10 */ /* 0x000fc6000ff3e0ff */
[----:B------:R1:W-:Y:S01]  /*2220*/  LDGSTS.E.BYPASS.128 [R90+0x14000], desc[UR14][R64.64], !P0 ;  /* 0x14000000405a7fae */ /* 0x0003e2000c101c4e */
[----:B------:R-:W-:-:S05]  /*2230*/  IADD3.X R67, R79, UR5, RZ, P1, !PT ;  /* 0x000000054f437c10 */ /* 0x000fca0008ffe4ff */
[----:B------:R2:W-:Y:S01]  /*2240*/  LDGSTS.E.BYPASS.128 [R91+0x14000], desc[UR14][R66.64], !P0 ;  /* 0x14000000425b7fae */ /* 0x0005e2000c101c4e */
[----:B-1----:R-:W-:-:S04]  /*2250*/  IADD3 R64, P1, R77, UR4, RZ ;  /* 0x000000044d407c10 */ /* 0x002fc8000ff3e0ff */
[----:B------:R-:W-:Y:S02]  /*2260*/  IADD3.X R65, R80, UR5, RZ, P1, !PT ;  /* 0x0000000550417c10 */ /* 0x000fe40008ffe4ff */
[----:B------:R-:W-:Y:S01]  /*2270*/  IADD3 R62, P1, R78, UR4, RZ ;  /* 0x000000044e3e7c10 */ /* 0x000fe2000ff3e0ff */
[----:B------:R-:W-:Y:S02]  /*2280*/  UIADD3 UR4, UP0, UR4, 0x100, URZ ;  /* 0x0000010004047890 */ /* 0x000fe4000ff1e03f */
[----:B------:R2:W-:Y:S01]  /*2290*/  LDGSTS.E.BYPASS.128 [R92+0x14000], desc[UR14][R64.64], !P0 ;  /* 0x14000000405c7fae */ /* 0x0005e2000c101c4e */
[----:B------:R-:W-:Y:S01]  /*22a0*/  IADD3.X R63, R81, UR5, RZ, P1, !PT ;  /* 0x00000005513f7c10 */ /* 0x000fe20008ffe4ff */
[----:B------:R-:W-:-:S04]  /*22b0*/  UIADD3.X UR5, URZ, UR5, URZ, UP0, !UPT ;  /* 0x000000053f057290 */ /* 0x000fc800087fe43f */
[----:B------:R2:W-:Y:S01]  /*22c0*/  LDGSTS.E.BYPASS.128 [R93+0x14000], desc[UR14][R62.64], !P0 ;  /* 0x140000003e5d7fae */ /* 0x0005e2000c101c4e */
[----:B------:R-:W-:-:S03]  /*22d0*/  ISETP.GE.U32.AND P0, PT, R83, 0xb80, PT ;  /* 0x00000b805300780c */ /* 0x000fc60003f06070 */
[----:B------:R-:W0:Y:S10]  /*22e0*/  LDGDEPBAR ;  /* 0x00000000000079af */ /* 0x000e340000000000 */
[----:B--2---:R-:W-:Y:S05]  /*22f0*/  @!P0 BRA `(.L_x_0) ;  /* 0xfffffff400f08947 */ /* 0x004fea000383ffff */
[----:B------:R-:W1:Y:S01]  /*2300*/  S2R R6, SR_TID.X ;  /* 0x0000000000067919 */ /* 0x000e620000002100 */
[----:B------:R-:W-:Y:S02]  /*2310*/  WARPGROUP.DEPBAR.LE gsb0, 0x0 ;  /* 0x00008000000079c5 */ /* 0x000fe40000010000 */
[----:B------:R-:W-:-:S04]  /*2320*/  DEPBAR.LE SB0, 0x0 ;  /* 0x000080000000791a */ /* 0x000fc80000000000 */
[----:B------:R-:W-:Y:S01]  /*2330*/  IMAD.SHL.U32 R86, R86, 0x4, RZ ;  /* 0x0000000456567824 */ /* 0x000fe200078e00ff */
[----:B------:R-:W-:Y:S02]  /*2340*/  F2FP.BF16.F32.PACK_AB R24, R25, R24 ;  /* 0x000000181918723e */ /* 0x000fe400000010ff */
[----:B------:R-:W-:Y:S02]  /*2350*/  F2FP.BF16.F32.PACK_AB R25, R27, R26 ;  /* 0x0000001a1b19723e */ /* 0x000fe400000010ff */
[----:B------:R-:W-:Y:S02]  /*2360*/  LOP3.LUT R86, R86, 0x8, RZ, 0xc0, !PT ;  /* 0x0000000856567812 */ /* 0x000fe400078ec0ff */
[----:B------:R-:W-:Y:S02]  /*2370*/  F2FP.BF16.F32.PACK_AB R32, R33, R32 ;  /* 0x000000202120723e */ /* 0x000fe400000010ff */
[----:B------:R-:W-:Y:S02]  /*2380*/  F2FP.BF16.F32.PACK_AB R26, R29, R28 ;  /* 0x0000001c1d1a723e */ /* 0x000fe400000010ff */
[----:B------:R-:W-:-:S02]  /*2390*/  F2FP.BF16.F32.PACK_AB R27, R31, R30 ;  /* 0x0000001e1f1b723e */ /* 0x000fc400000010ff */
[----:B------:R-:W-:Y:S02]  /*23a0*/  F2FP.BF16.F32.PACK_AB R33, R35, R34 ;  /* 0x000000222321723e */ /* 0x000fe400000010ff */
[----:B------:R-:W-:Y:S02]  /*23b0*/  F2FP.BF16.F32.PACK_AB R40, R41, R40 ;  /* 0x000000282928723e */ /* 0x000fe400000010ff */
[----:B------:R-:W-:Y:S02]  /*23c0*/  F2FP.BF16.F32.PACK_AB R34, R37, R36 ;  /* 0x000000242522723e */ /* 0x000fe400000010ff */
[----:B------:R-:W-:Y:S02]  /*23d0*/  F2FP.BF16.F32.PACK_AB R35, R39, R38 ;  /* 0x000000262723723e */ /* 0x000fe400000010ff */
[----:B------:R-:W-:Y:S02]  /*23e0*/  F2FP.BF16.F32.PACK_AB R41, R43, R42 ;  /* 0x0000002a2b29723e */ /* 0x000fe400000010ff */
[----:B------:R-:W-:-:S02]  /*23f0*/  F2FP.BF16.F32.PACK_AB R48, R49, R48 ;  /* 0x000000303130723e */ /* 0x000fc400000010ff */
[----:B-1----:R-:W-:Y:S02]  /*2400*/  SHF.R.U32.HI R2, RZ, 0x5, R6 ;  /* 0x00000005ff027819 */ /* 0x002fe40000011606 */
[----:B------:R-:W-:Y:S02]  /*2410*/  LOP3.LUT R3, R6, 0xf, RZ, 0xc0, !PT ;  /* 0x0000000f06037812 */ /* 0x000fe400078ec0ff */
[----:B------:R-:W-:Y:S02]  /*2420*/  LOP3.LUT R2, R2, 0x3, RZ, 0xc0, !PT ;  /* 0x0000000302027812 */ /* 0x000fe400078ec0ff */
[----:B------:R-:W-:Y:S01]  /*2430*/  F2FP.BF16.F32.PACK_AB R42, R45, R44 ;  /* 0x0000002c2d2a723e */ /* 0x000fe200000010ff */
[----:B------:R-:W-:Y:S01]  /*2440*/  IMAD R3, R3, 0x48, R86 ;  /* 0x0000004803037824 */ /* 0x000fe200078e0256 */
[----:B------:R-:W-:Y:S01]  /*2450*/  F2FP.BF16.F32.PACK_AB R43, R47, R46 ;  /* 0x0000002e2f2b723e */ /* 0x000fe200000010ff */
[C---:B------:R-:W-:Y:S01]  /*2460*/  IMAD.SHL.U32 R5, R2.reuse, 0x4, RZ ;  /* 0x0000000402057824 */ /* 0x040fe200078e00ff */
[----:B------:R-:W-:Y:S01]  /*2470*/  F2FP.BF16.F32.PACK_AB R49, R51, R50 ;  /* 0x000000323331723e */ /* 0x000fe200000010ff */
[----:B------:R-:W-:Y:S01]  /*2480*/  IMAD R3, R2, 0x480, R3 ;  /* 0x0000048002037824 */ /* 0x000fe200078e0203 */
[----:B------:R-:W-:-:S02]  /*2490*/  F2FP.BF16.F32.PACK_AB R50, R53, R52 ;  /* 0x000000343532723e */ /* 0x000fc400000010ff */
[----:B------:R-:W-:Y:S02]  /*24a0*/  F2FP.BF16.F32.PACK_AB R51, R55, R54 ;  /* 0x000000363733723e */ /* 0x000fe400000010ff */
[----:B------:R-:W-:Y:S01]  /*24b0*/  LEA R4, R3, UR10, 0x1 ;  /* 0x0000000a03047c11 */ /* 0x000fe2000f8e08ff */
[----:B------:R-:W-:Y:S01]  /*24c0*/  BAR.SYNC.DEFER_BLOCKING 0x0 ;  /* 0x0000000000007b1d */ /* 0x000fe20000010000 */
[----:B------:R-:W-:Y:S02]  /*24d0*/  LOP3.LUT R5, R5, R84, RZ, 0xfc, !PT ;  /* 0x0000005405057212 */ /* 0x000fe400078efcff */
[----:B------:R-:W-:-:S03]  /*24e0*/  LOP3.LUT R7, R11, 0x20, RZ, 0xfc, !PT ;  /* 0x000000200b077812 */ /* 0x000fc600078efcff */
[----:B------:R-:W-:Y:S02]  /*24f0*/  IMAD R5, R5, 0x48, R82 ;  /* 0x0000004805057824 */ /* 0x000fe400078e0252 */
[----:B------:R-:W1:Y:S03]  /*2500*/  LDC.64 R2, c[0x0][0x220] ;  /* 0x00008800ff027b82 */ /* 0x000e660000000a00 */
[----:B------:R-:W-:Y:S01]  /*2510*/  LEA R12, R5, UR10, 0x1 ;  /* 0x0000000a050c7c11 */ /* 0x000fe2000f8e08ff */
[----:B------:R-:W-:-:S05]  /*2520*/  IMAD.SHL.U32 R5, R6, 0x8, RZ ;  /* 0x0000000806057824 */ /* 0x000fca00078e00ff */
[----:B------:R-:W-:Y:S02]  /*2530*/  LOP3.LUT R10, R10, 0x38, R5, 0xf8, !PT ;  /* 0x000000380a0a7812 */ /* 0x000fe400078ef805 */
[C---:B------:R-:W-:Y:S02]  /*2540*/  LOP3.LUT R5, R11.reuse, 0x10, RZ, 0xfc, !PT ;  /* 0x000000100b057812 */ /* 0x040fe400078efcff */
[----:B------:R-:W-:Y:S01]  /*2550*/  ISETP.GE.AND P0, PT, R10, 0xc00, PT ;  /* 0x00000c000a00780c */ /* 0x000fe20003f06270 */
[C---:B------:R-:W-:Y:S01]  /*2560*/  IMAD R13, R11.reuse, 0xc00, R10 ;  /* 0x00000c000b0d7824 */ /* 0x040fe200078e020a */
[----:B------:R-:W-:Y:S02]  /*2570*/  STSM.16.M88.4 [R4], R24 ;  /* 0x0000001804007844 */ /* 0x000fe40000000200 */
[-C--:B------:R-:W-:Y:S01]  /*2580*/  ISETP.LT.AND P1, PT, R11, R0.reuse, !P0 ;  /* 0x000000000b00720c */ /* 0x080fe20004721270 */
[----:B------:R-:W-:Y:S01]  /*2590*/  VIADD R9, R13, 0x18000 ;  /* 0x000180000d097836 */ /* 0x000fe20000000000 */
[----:B------:R-:W-:Y:S01]  /*25a0*/  LOP3.LUT R11, R11, 0x30, RZ, 0xfc, !PT ;  /* 0x000000300b0b7812 */ /* 0x000fe200078efcff */
[----:B------:R-:W-:Y:S01]  /*25b0*/  STSM.16.M88.4 [R4+0x20], R32 ;  /* 0x0000202004007844 */ /* 0x000fe20000000200 */
[----:B------:R-:W-:-:S02]  /*25c0*/  ISETP.LT.AND P2, PT, R5, R0, !P0 ;  /* 0x000000000500720c */ /* 0x000fc40004741270 */
[-C--:B------:R-:W-:Y:S01]  /*25d0*/  ISETP.LT.AND P3, PT, R7, R0.reuse, !P0 ;  /* 0x000000000700720c */ /* 0x080fe20004761270 */
[----:B------:R-:W-:Y:S01]  /*25e0*/  STSM.16.M88.4 [R4+0x40], R40 ;  /* 0x0000402804007844 */ /* 0x000fe20000000200 */
[----:B------:R-:W-:Y:S01]  /*25f0*/  ISETP.LT.AND P0, PT, R11, R0, !P0 ;  /* 0x000000000b00720c */ /* 0x000fe20004701270 */
[----:B------:R-:W-:Y:S02]  /*2600*/  VIADD R7, R13, 0xc000 ;  /* 0x0000c0000d077836 */ /* 0x000fe40000000000 */
[----:B------:R2:W-:Y:S01]  /*2610*/  STSM.16.M88.4 [R4+0x60], R48 ;  /* 0x0000603004007844 */ /* 0x0005e20000000200 */
[--C-:B-1----:R-:W-:Y:S01]  /*2620*/  IMAD.WIDE R8, R9, 0x2, R2.reuse ;  /* 0x0000000209087825 */ /* 0x102fe200078e0202 */
[----:B------:R-:W-:Y:S03]  /*2630*/  BAR.SYNC.DEFER_BLOCKING 0x0 ;  /* 0x0000000000007b1d */ /* 0x000fe60000010000 */
[----:B------:R-:W-:-:S04]  /*2640*/  IMAD.WIDE R6, R7, 0x2, R2 ;  /* 0x0000000207067825 */ /* 0x000fc800078e0202 */
[----:B--2---:R-:W-:Y:S01]  /*2650*/  IMAD.WIDE R4, R13, 0x2, R2 ;  /* 0x000000020d047825 */ /* 0x004fe200078e0202 */
[----:B------:R-:W1:Y:S04]  /*2660*/  LDS.128 R28, [R12] ;  /* 0x000000000c1c7984 */ /* 0x000e680000000c00 */
[----:B------:R-:W2:Y:S04]  /*2670*/  LDS.128 R16, [R12+0x900] ;  /* 0x000900000c107984 */ /* 0x000ea80000000c00 */
[----:B------:R-:W3:Y:S04]  /*2680*/  LDS.128 R20, [R12+0x1200] ;  /* 0x001200000c147984 */ /* 0x000ee80000000c00 */
[----:B-1----:R1:W-:Y:S04]  /*2690*/  @P1 STG.E.128 desc[UR14][R4.64], R28 ;  /* 0x0000001c04001986 */ /* 0x0023e8000c101d0e */
[----:B--2---:R1:W-:Y:S04]  /*26a0*/  @P2 STG.E.128 desc[UR14][R6.64], R16 ;  /* 0x0000001006002986 */ /* 0x0043e8000c101d0e */
[----:B---3--:R1:W-:Y:S01]  /*26b0*/  @P3 STG.E.128 desc[UR14][R8.64], R20 ;  /* 0x0000001408003986 */ /* 0x0083e2000c101d0e */
[----:B------:R-:W-:Y:S05]  /*26c0*/  @!P0 EXIT ;  /* 0x000000000000894d */ /* 0x000fea0003800000 */
[----:B-1----:R-:W1:Y:S01]  /*26d0*/  LDS.128 R4, [R12+0x1b00] ;  /* 0x001b00000c047984 */ /* 0x002e620000000c00 */
[----:B------:R-:W-:-:S04]  /*26e0*/  VIADD R13, R13, 0x24000 ;  /* 0x000240000d0d7836 */ /* 0x000fc80000000000 */
[----:B------:R-:W-:-:S05]  /*26f0*/  IMAD.WIDE R2, R13, 0x2, R2 ;  /* 0x000000020d027825 */ /* 0x000fca00078e0202 */
[----:B-1----:R-:W-:Y:S01]  /*2700*/  STG.E.128 desc[UR14][R2.64], R4 ;  /* 0x0000000402007986 */ /* 0x002fe2000c101d0e */
[----:B------:R-:W-:Y:S05]  /*2710*/  EXIT ;  /* 0x000000000000794d */ /* 0x000fea0003800000 */
.L_x_1:
[----:B------:R-:W-:-:S00]  /*2720*/  BRA `(.L_x_1) ;  /* 0xfffffffc00fc7947 */ /* 0x000fc0000383ffff */
[----:B------:R-:W-:-:S00]  /*2730*/  NOP ;  /* 0x0000000000007918 */ /* 0x000fc00000000000 */
        /* <DEDUP_REMOVED lines=12> */
.L_x_2:


//--------------------- .nv.shared.triton_mm      --------------------------
	.section	.nv.shared.triton_mm,"aw",@nobits
	.sectionflags	@""
	.align	16
	.zero		1024


//--------------------- .nv.constant0.triton_mm   --------------------------
	.section	.nv.constant0.triton_mm,"a",@progbits
	.sectionflags	@""
	.align	4
.nv.constant0.triton_mm:
	.zero		556
